//
// Generated by NVIDIA NVVM Compiler
//
// Compiler Build ID: CL-36424714
// Cuda compilation tools, release 13.0, V13.0.88
// Based on NVVM 20.0.0
//

.version 9.0
.target sm_100
.address_size 64

	// .globl	_Z10basicsgemmiiiPKfS0_Pf
// _ZZ10tiledsgemmiiiPKfS0_PfE7A_cache has been demoted
// _ZZ10tiledsgemmiiiPKfS0_PfE7B_cache has been demoted

.visible .entry _Z10basicsgemmiiiPKfS0_Pf(
	.param .u32 _Z10basicsgemmiiiPKfS0_Pf_param_0,
	.param .u32 _Z10basicsgemmiiiPKfS0_Pf_param_1,
	.param .u32 _Z10basicsgemmiiiPKfS0_Pf_param_2,
	.param .u64 .ptr .align 1 _Z10basicsgemmiiiPKfS0_Pf_param_3,
	.param .u64 .ptr .align 1 _Z10basicsgemmiiiPKfS0_Pf_param_4,
	.param .u64 .ptr .align 1 _Z10basicsgemmiiiPKfS0_Pf_param_5
)
{
	.reg .pred 	%p<13>;
	.reg .b32 	%r<41>;
	.reg .b32 	%f<68>;
	.reg .b64 	%rd<53>;

	ld.param.u32 	%r20, [_Z10basicsgemmiiiPKfS0_Pf_param_0];
	ld.param.u32 	%r18, [_Z10basicsgemmiiiPKfS0_Pf_param_1];
	ld.param.u32 	%r19, [_Z10basicsgemmiiiPKfS0_Pf_param_2];
	ld.param.u64 	%rd7, [_Z10basicsgemmiiiPKfS0_Pf_param_3];
	ld.param.u64 	%rd8, [_Z10basicsgemmiiiPKfS0_Pf_param_4];
	ld.param.u64 	%rd6, [_Z10basicsgemmiiiPKfS0_Pf_param_5];
	cvta.to.global.u64 	%rd1, %rd8;
	cvta.to.global.u64 	%rd2, %rd7;
	mov.u32 	%r21, %ctaid.x;
	mov.u32 	%r22, %ntid.x;
	mov.u32 	%r23, %tid.x;
	mad.lo.s32 	%r1, %r21, %r22, %r23;
	mov.u32 	%r24, %ctaid.y;
	mov.u32 	%r25, %ntid.y;
	mov.u32 	%r26, %tid.y;
	mad.lo.s32 	%r2, %r24, %r25, %r26;
	setp.ge.s32 	%p1, %r2, %r20;
	setp.ge.s32 	%p2, %r1, %r18;
	or.pred  	%p3, %p1, %p2;
	@%p3 bra 	$L__BB0_14;
	setp.lt.s32 	%p4, %r19, 1;
	mov.f32 	%f67, 0f00000000;
	@%p4 bra 	$L__BB0_13;
	mul.lo.s32 	%r3, %r19, %r2;
	and.b32  	%r4, %r19, 7;
	setp.lt.u32 	%p5, %r19, 8;
	mov.f32 	%f67, 0f00000000;
	mov.b32 	%r39, 0;
	@%p5 bra 	$L__BB0_5;
	and.b32  	%r39, %r19, 2147483640;
	neg.s32 	%r37, %r39;
	shl.b32 	%r7, %r18, 3;
	mul.wide.u32 	%rd9, %r3, 4;
	add.s64 	%rd10, %rd9, %rd2;
	add.s64 	%rd52, %rd10, 16;
	mov.f32 	%f67, 0f00000000;
	mul.wide.s32 	%rd13, %r18, 4;
	mov.u32 	%r36, %r1;
$L__BB0_4:
	.pragma "nounroll";
	ld.global.f32 	%f17, [%rd52+-16];
	mul.wide.s32 	%rd11, %r36, 4;
	add.s64 	%rd12, %rd1, %rd11;
	ld.global.f32 	%f18, [%rd12];
	fma.rn.f32 	%f19, %f17, %f18, %f67;
	ld.global.f32 	%f20, [%rd52+-12];
	add.s64 	%rd14, %rd12, %rd13;
	ld.global.f32 	%f21, [%rd14];
	fma.rn.f32 	%f22, %f20, %f21, %f19;
	ld.global.f32 	%f23, [%rd52+-8];
	add.s64 	%rd15, %rd14, %rd13;
	ld.global.f32 	%f24, [%rd15];
	fma.rn.f32 	%f25, %f23, %f24, %f22;
	ld.global.f32 	%f26, [%rd52+-4];
	add.s64 	%rd16, %rd15, %rd13;
	ld.global.f32 	%f27, [%rd16];
	fma.rn.f32 	%f28, %f26, %f27, %f25;
	ld.global.f32 	%f29, [%rd52];
	add.s64 	%rd17, %rd16, %rd13;
	ld.global.f32 	%f30, [%rd17];
	fma.rn.f32 	%f31, %f29, %f30, %f28;
	ld.global.f32 	%f32, [%rd52+4];
	add.s64 	%rd18, %rd17, %rd13;
	ld.global.f32 	%f33, [%rd18];
	fma.rn.f32 	%f34, %f32, %f33, %f31;
	ld.global.f32 	%f35, [%rd52+8];
	add.s64 	%rd19, %rd18, %rd13;
	ld.global.f32 	%f36, [%rd19];
	fma.rn.f32 	%f37, %f35, %f36, %f34;
	ld.global.f32 	%f38, [%rd52+12];
	add.s64 	%rd20, %rd19, %rd13;
	ld.global.f32 	%f39, [%rd20];
	fma.rn.f32 	%f67, %f38, %f39, %f37;
	add.s32 	%r37, %r37, 8;
	add.s32 	%r36, %r36, %r7;
	add.s64 	%rd52, %rd52, 32;
	setp.ne.s32 	%p6, %r37, 0;
	@%p6 bra 	$L__BB0_4;
$L__BB0_5:
	setp.eq.s32 	%p7, %r4, 0;
	@%p7 bra 	$L__BB0_13;
	and.b32  	%r13, %r19, 3;
	setp.lt.u32 	%p8, %r4, 4;
	@%p8 bra 	$L__BB0_8;
	add.s32 	%r28, %r39, %r3;
	mul.wide.u32 	%rd21, %r28, 4;
	add.s64 	%rd22, %rd2, %rd21;
	ld.global.f32 	%f41, [%rd22];
	mad.lo.s32 	%r29, %r39, %r18, %r1;
	mul.wide.s32 	%rd23, %r29, 4;
	add.s64 	%rd24, %rd1, %rd23;
	ld.global.f32 	%f42, [%rd24];
	fma.rn.f32 	%f43, %f41, %f42, %f67;
	cvt.u64.u32 	%rd25, %r3;
	cvt.u64.u32 	%rd26, %r39;
	add.s64 	%rd27, %rd26, %rd25;
	shl.b64 	%rd28, %rd27, 2;
	add.s64 	%rd29, %rd2, %rd28;
	ld.global.f32 	%f44, [%rd29+4];
	mul.wide.s32 	%rd30, %r18, 4;
	add.s64 	%rd31, %rd24, %rd30;
	ld.global.f32 	%f45, [%rd31];
	fma.rn.f32 	%f46, %f44, %f45, %f43;
	ld.global.f32 	%f47, [%rd29+8];
	add.s64 	%rd32, %rd31, %rd30;
	ld.global.f32 	%f48, [%rd32];
	fma.rn.f32 	%f49, %f47, %f48, %f46;
	ld.global.f32 	%f50, [%rd29+12];
	add.s64 	%rd33, %rd32, %rd30;
	ld.global.f32 	%f51, [%rd33];
	fma.rn.f32 	%f67, %f50, %f51, %f49;
	add.s32 	%r39, %r39, 4;
$L__BB0_8:
	setp.eq.s32 	%p9, %r13, 0;
	@%p9 bra 	$L__BB0_13;
	setp.eq.s32 	%p10, %r13, 1;
	@%p10 bra 	$L__BB0_11;
	add.s32 	%r30, %r39, %r3;
	mul.wide.u32 	%rd34, %r30, 4;
	add.s64 	%rd35, %rd2, %rd34;
	ld.global.f32 	%f53, [%rd35];
	mad.lo.s32 	%r31, %r39, %r18, %r1;
	mul.wide.s32 	%rd36, %r31, 4;
	add.s64 	%rd37, %rd1, %rd36;
	ld.global.f32 	%f54, [%rd37];
	fma.rn.f32 	%f55, %f53, %f54, %f67;
	cvt.u64.u32 	%rd38, %r3;
	cvt.u64.u32 	%rd39, %r39;
	add.s64 	%rd40, %rd39, %rd38;
	shl.b64 	%rd41, %rd40, 2;
	add.s64 	%rd42, %rd2, %rd41;
	ld.global.f32 	%f56, [%rd42+4];
	mul.wide.s32 	%rd43, %r18, 4;
	add.s64 	%rd44, %rd37, %rd43;
	ld.global.f32 	%f57, [%rd44];
	fma.rn.f32 	%f67, %f56, %f57, %f55;
	add.s32 	%r39, %r39, 2;
$L__BB0_11:
	and.b32  	%r32, %r19, 1;
	setp.eq.b32 	%p11, %r32, 1;
	not.pred 	%p12, %p11;
	@%p12 bra 	$L__BB0_13;
	add.s32 	%r33, %r39, %r3;
	mul.wide.u32 	%rd45, %r33, 4;
	add.s64 	%rd46, %rd2, %rd45;
	ld.global.f32 	%f58, [%rd46];
	mad.lo.s32 	%r34, %r39, %r18, %r1;
	mul.wide.s32 	%rd47, %r34, 4;
	add.s64 	%rd48, %rd1, %rd47;
	ld.global.f32 	%f59, [%rd48];
	fma.rn.f32 	%f67, %f58, %f59, %f67;
$L__BB0_13:
	mad.lo.s32 	%r35, %r18, %r2, %r1;
	cvta.to.global.u64 	%rd49, %rd6;
	mul.wide.s32 	%rd50, %r35, 4;
	add.s64 	%rd51, %rd49, %rd50;
	st.global.f32 	[%rd51], %f67;
$L__BB0_14:
	ret;

}
	// .globl	_Z10tiledsgemmiiiPKfS0_Pf
.visible .entry _Z10tiledsgemmiiiPKfS0_Pf(
	.param .u32 _Z10tiledsgemmiiiPKfS0_Pf_param_0,
	.param .u32 _Z10tiledsgemmiiiPKfS0_Pf_param_1,
	.param .u32 _Z10tiledsgemmiiiPKfS0_Pf_param_2,
	.param .u64 .ptr .align 1 _Z10tiledsgemmiiiPKfS0_Pf_param_3,
	.param .u64 .ptr .align 1 _Z10tiledsgemmiiiPKfS0_Pf_param_4,
	.param .u64 .ptr .align 1 _Z10tiledsgemmiiiPKfS0_Pf_param_5
)
{
	.reg .pred 	%p<21>;
	.reg .b32 	%r<104>;
	.reg .b32 	%f<76>;
	.reg .b64 	%rd<15>;
	// demoted variable
	.shared .align 4 .b8 _ZZ10tiledsgemmiiiPKfS0_PfE7A_cache[4096];
	// demoted variable
	.shared .align 4 .b8 _ZZ10tiledsgemmiiiPKfS0_PfE7B_cache[4096];
	ld.param.u32 	%r32, [_Z10tiledsgemmiiiPKfS0_Pf_param_0];
	ld.param.u32 	%r33, [_Z10tiledsgemmiiiPKfS0_Pf_param_1];
	ld.param.u32 	%r34, [_Z10tiledsgemmiiiPKfS0_Pf_param_2];
	ld.param.u64 	%rd5, [_Z10tiledsgemmiiiPKfS0_Pf_param_4];
	mov.u32 	%r35, %ctaid.x;
	mov.u32 	%r1, %ntid.x;
	mov.u32 	%r2, %tid.x;
	mad.lo.s32 	%r3, %r35, %r1, %r2;
	mov.u32 	%r36, %ctaid.y;
	mov.u32 	%r4, %ntid.y;
	mov.u32 	%r5, %tid.y;
	mad.lo.s32 	%r6, %r36, %r4, %r5;
	add.s32 	%r37, %r1, %r34;
	add.s32 	%r7, %r37, -1;
	setp.gt.u32 	%p2, %r1, %r7;
	@%p2 bra 	$L__BB1_20;
	ld.param.u64 	%rd14, [_Z10tiledsgemmiiiPKfS0_Pf_param_5];
	ld.param.u64 	%rd13, [_Z10tiledsgemmiiiPKfS0_Pf_param_3];
	cvta.to.global.u64 	%rd7, %rd14;
	setp.lt.s32 	%p3, %r6, %r32;
	mul.lo.s32 	%r8, %r34, %r6;
	mul.lo.s32 	%r9, %r5, %r1;
	setp.lt.s32 	%p4, %r3, %r33;
	and.pred  	%p1, %p3, %p4;
	mad.lo.s32 	%r39, %r33, %r6, %r3;
	mul.wide.s32 	%rd8, %r39, 4;
	add.s64 	%rd1, %rd7, %rd8;
	and.b32  	%r10, %r1, 7;
	div.u32 	%r40, %r7, %r1;
	max.u32 	%r11, %r40, 1;
	shl.b32 	%r12, %r1, 2;
	cvta.to.global.u64 	%rd2, %rd13;
	cvta.to.global.u64 	%rd3, %rd5;
	mov.f32 	%f69, 0f00000000;
	mov.b32 	%r97, 0;
	not.pred 	%p19, %p1;
$L__BB1_2:
	setp.ge.s32 	%p5, %r6, %r32;
	mad.lo.s32 	%r14, %r97, %r1, %r2;
	mad.lo.s32 	%r15, %r97, %r4, %r5;
	setp.ge.s32 	%p6, %r14, %r34;
	mov.f32 	%f66, 0f00000000;
	or.pred  	%p7, %p5, %p6;
	@%p7 bra 	$L__BB1_4;
	add.s32 	%r41, %r14, %r8;
	mul.wide.u32 	%rd9, %r41, 4;
	add.s64 	%rd10, %rd2, %rd9;
	ld.global.f32 	%f66, [%rd10];
$L__BB1_4:
	setp.ge.s32 	%p8, %r3, %r33;
	add.s32 	%r42, %r9, %r2;
	shl.b32 	%r43, %r42, 2;
	mov.u32 	%r44, _ZZ10tiledsgemmiiiPKfS0_PfE7A_cache;
	add.s32 	%r45, %r44, %r43;
	st.shared.f32 	[%r45], %f66;
	setp.ge.s32 	%p9, %r15, %r34;
	mov.f32 	%f67, 0f00000000;
	or.pred  	%p10, %p8, %p9;
	@%p10 bra 	$L__BB1_6;
	mad.lo.s32 	%r46, %r15, %r33, %r3;
	mul.wide.u32 	%rd11, %r46, 4;
	add.s64 	%rd12, %rd3, %rd11;
	ld.global.f32 	%f67, [%rd12];
$L__BB1_6:
	setp.lt.u32 	%p11, %r1, 8;
	mov.u32 	%r50, _ZZ10tiledsgemmiiiPKfS0_PfE7B_cache;
	add.s32 	%r51, %r50, %r43;
	st.shared.f32 	[%r51], %f67;
	bar.sync 	0;
	mov.b32 	%r102, 0;
	@%p11 bra 	$L__BB1_9;
	shl.b32 	%r52, %r9, 2;
	add.s32 	%r54, %r52, %r44;
	add.s32 	%r98, %r54, 16;
	shl.b32 	%r55, %r2, 2;
	add.s32 	%r99, %r50, %r55;
	and.b32  	%r57, %r1, -8;
	neg.s32 	%r100, %r57;
$L__BB1_8:
	.pragma "nounroll";
	and.b32  	%r102, %r1, 2040;
	ld.shared.f32 	%f22, [%r98+-16];
	ld.shared.f32 	%f23, [%r99];
	fma.rn.f32 	%f24, %f22, %f23, %f69;
	ld.shared.f32 	%f25, [%r98+-12];
	add.s32 	%r58, %r99, %r12;
	ld.shared.f32 	%f26, [%r58];
	fma.rn.f32 	%f27, %f25, %f26, %f24;
	ld.shared.f32 	%f28, [%r98+-8];
	add.s32 	%r59, %r58, %r12;
	ld.shared.f32 	%f29, [%r59];
	fma.rn.f32 	%f30, %f28, %f29, %f27;
	ld.shared.f32 	%f31, [%r98+-4];
	add.s32 	%r60, %r59, %r12;
	ld.shared.f32 	%f32, [%r60];
	fma.rn.f32 	%f33, %f31, %f32, %f30;
	ld.shared.f32 	%f34, [%r98];
	add.s32 	%r61, %r60, %r12;
	ld.shared.f32 	%f35, [%r61];
	fma.rn.f32 	%f36, %f34, %f35, %f33;
	ld.shared.f32 	%f37, [%r98+4];
	add.s32 	%r62, %r61, %r12;
	ld.shared.f32 	%f38, [%r62];
	fma.rn.f32 	%f39, %f37, %f38, %f36;
	ld.shared.f32 	%f40, [%r98+8];
	add.s32 	%r63, %r62, %r12;
	ld.shared.f32 	%f41, [%r63];
	fma.rn.f32 	%f42, %f40, %f41, %f39;
	ld.shared.f32 	%f43, [%r98+12];
	add.s32 	%r64, %r63, %r12;
	ld.shared.f32 	%f44, [%r64];
	fma.rn.f32 	%f69, %f43, %f44, %f42;
	add.s32 	%r100, %r100, 8;
	shl.b32 	%r65, %r1, 5;
	add.s32 	%r99, %r99, %r65;
	add.s32 	%r98, %r98, 32;
	setp.ne.s32 	%p12, %r100, 0;
	@%p12 bra 	$L__BB1_8;
$L__BB1_9:
	setp.eq.s32 	%p13, %r10, 0;
	@%p13 bra 	$L__BB1_17;
	add.s32 	%r66, %r10, -1;
	setp.lt.u32 	%p14, %r66, 3;
	@%p14 bra 	$L__BB1_12;
	add.s32 	%r67, %r102, %r9;
	shl.b32 	%r68, %r67, 2;
	add.s32 	%r70, %r44, %r68;
	ld.shared.f32 	%f46, [%r70];
	mad.lo.s32 	%r71, %r102, %r1, %r2;
	shl.b32 	%r72, %r71, 2;
	add.s32 	%r74, %r50, %r72;
	ld.shared.f32 	%f47, [%r74];
	fma.rn.f32 	%f48, %f46, %f47, %f69;
	ld.shared.f32 	%f49, [%r70+4];
	add.s32 	%r75, %r74, %r12;
	ld.shared.f32 	%f50, [%r75];
	fma.rn.f32 	%f51, %f49, %f50, %f48;
	ld.shared.f32 	%f52, [%r70+8];
	add.s32 	%r76, %r75, %r12;
	ld.shared.f32 	%f53, [%r76];
	fma.rn.f32 	%f54, %f52, %f53, %f51;
	ld.shared.f32 	%f55, [%r70+12];
	add.s32 	%r77, %r76, %r12;
	ld.shared.f32 	%f56, [%r77];
	fma.rn.f32 	%f69, %f55, %f56, %f54;
	add.s32 	%r102, %r102, 4;
$L__BB1_12:
	and.b32  	%r78, %r1, 3;
	setp.eq.s32 	%p15, %r78, 0;
	@%p15 bra 	$L__BB1_17;
	setp.eq.s32 	%p16, %r78, 1;
	@%p16 bra 	$L__BB1_15;
	add.s32 	%r79, %r102, %r9;
	shl.b32 	%r80, %r79, 2;
	add.s32 	%r82, %r44, %r80;
	ld.shared.f32 	%f58, [%r82];
	mad.lo.s32 	%r83, %r102, %r1, %r2;
	shl.b32 	%r84, %r83, 2;
	mov.u32 	%r85, _ZZ10tiledsgemmiiiPKfS0_PfE7B_cache;
	add.s32 	%r86, %r85, %r84;
	ld.shared.f32 	%f59, [%r86];
	fma.rn.f32 	%f60, %f58, %f59, %f69;
	ld.shared.f32 	%f61, [%r82+4];
	add.s32 	%r87, %r86, %r12;
	ld.shared.f32 	%f62, [%r87];
	fma.rn.f32 	%f69, %f61, %f62, %f60;
	add.s32 	%r102, %r102, 2;
$L__BB1_15:
	and.b32  	%r88, %r1, 1;
	setp.eq.b32 	%p17, %r88, 1;
	not.pred 	%p18, %p17;
	@%p18 bra 	$L__BB1_17;
	add.s32 	%r89, %r102, %r9;
	shl.b32 	%r90, %r89, 2;
	add.s32 	%r92, %r44, %r90;
	ld.shared.f32 	%f63, [%r92];
	mad.lo.s32 	%r93, %r102, %r1, %r2;
	shl.b32 	%r94, %r93, 2;
	mov.u32 	%r95, _ZZ10tiledsgemmiiiPKfS0_PfE7B_cache;
	add.s32 	%r96, %r95, %r94;
	ld.shared.f32 	%f64, [%r96];
	fma.rn.f32 	%f69, %f63, %f64, %f69;
$L__BB1_17:
	bar.sync 	0;
	@%p19 bra 	$L__BB1_19;
	st.global.f32 	[%rd1], %f69;
$L__BB1_19:
	add.s32 	%r97, %r97, 1;
	setp.ne.s32 	%p20, %r97, %r11;
	@%p20 bra 	$L__BB1_2;
$L__BB1_20:
	ret;

}


// ===== COMPILED SASS (sm_100) =====

	.target	sm_100

	.elftype	@"ET_EXEC"


//--------------------- .note.nv.tkinfo           --------------------------
	.section	.note.nv.tkinfo,"",@"SHT_NOTE"
	.sectionflags	@"SHF_NOTE_NV_TKINFO"
	.tkinfo
        /*0018*/ 	.word	0x00000002
        /*0030*/ 	.string	""
        /*0030*/ 	.string	"ptxas"
        /*0030*/ 	.string	"Cuda compilation tools, release 13.0, V13.0.88"
        /*0030*/ 	.string	"Build cuda_13.0.r13.0/compiler.36424714_0"
        /*0030*/ 	.string	"-arch sm_100 -m 64 "



//--------------------- .note.nv.cuinfo           --------------------------
	.section	.note.nv.cuinfo,"",@"SHT_NOTE"
	.sectionflags	@"SHF_NOTE_NV_CUINFO"
        /*0018*/ 	.short	0x0002
        /*001a*/ 	.short	0x0064
        /*001c*/ 	.short	0x0082
	.zero		2


//--------------------- .nv.info                  --------------------------
	.section	.nv.info,"",@"SHT_CUDA_INFO"
	.align	4


	//----- nvinfo : EIATTR_REGCOUNT
	.align		4
        /*0000*/ 	.byte	0x04, 0x2f
        /*0002*/ 	.short	(.L_1 - .L_0)
	.align		4
.L_0:
        /*0004*/ 	.word	index@(_Z10basicsgemmiiiPKfS0_Pf)
        /*0008*/ 	.word	0x00000020


	//----- nvinfo : EIATTR_FRAME_SIZE
	.align		4
.L_1:
        /*000c*/ 	.byte	0x04, 0x11
        /*000e*/ 	.short	(.L_3 - .L_2)
	.align		4
.L_2:
        /*0010*/ 	.word	index@(_Z10basicsgemmiiiPKfS0_Pf)
        /*0014*/ 	.word	0x00000000


	//----- nvinfo : EIATTR_REGCOUNT
	.align		4
.L_3:
        /*0018*/ 	.byte	0x04, 0x2f
        /*001a*/ 	.short	(.L_5 - .L_4)
	.align		4
.L_4:
        /*001c*/ 	.word	index@(_Z10tiledsgemmiiiPKfS0_Pf)
        /*0020*/ 	.word	0x00000020


	//----- nvinfo : EIATTR_FRAME_SIZE
	.align		4
.L_5:
        /*0024*/ 	.byte	0x04, 0x11
        /*0026*/ 	.short	(.L_7 - .L_6)
	.align		4
.L_6:
        /*0028*/ 	.word	index@(_Z10tiledsgemmiiiPKfS0_Pf)
        /*002c*/ 	.word	0x00000000


	//----- nvinfo : EIATTR_MIN_STACK_SIZE
	.align		4
.L_7:
        /*0030*/ 	.byte	0x04, 0x12
        /*0032*/ 	.short	(.L_9 - .L_8)
	.align		4
.L_8:
        /*0034*/ 	.word	index@(_Z10tiledsgemmiiiPKfS0_Pf)
        /*0038*/ 	.word	0x00000000


	//----- nvinfo : EIATTR_MIN_STACK_SIZE
	.align		4
.L_9:
        /*003c*/ 	.byte	0x04, 0x12
        /*003e*/ 	.short	(.L_11 - .L_10)
	.align		4
.L_10:
        /*0040*/ 	.word	index@(_Z10basicsgemmiiiPKfS0_Pf)
        /*0044*/ 	.word	0x00000000
.L_11:


//--------------------- .nv.compat                --------------------------
	.section	.nv.compat,"",@"SHT_CUDA_COMPAT_INFO"
	.align	4
        /*0000*/ 	.byte	0x02, 0x09, 0x00, 0x00, 0x02, 0x02, 0x01, 0x00, 0x02, 0x05, 0x05, 0x00, 0x03, 0x07, 0x01, 0x01
        /*0010*/ 	.byte	0x02, 0x03, 0x00, 0x00, 0x02, 0x06, 0x01, 0x00, 0x04, 0x0b, 0x08, 0x00, 0x09, 0x00, 0x00, 0x00
        /*0020*/ 	.byte	0x00, 0x00, 0x00, 0x00


//--------------------- .nv.info._Z10tiledsgemmiiiPKfS0_Pf --------------------------
	.section	.nv.info._Z10tiledsgemmiiiPKfS0_Pf,"",@"SHT_CUDA_INFO"
	.sectionflags	@""
	.align	4


	//----- nvinfo : EIATTR_CUDA_API_VERSION
	.align		4
        /*0000*/ 	.byte	0x04, 0x37
        /*0002*/ 	.short	(.L_13 - .L_12)
.L_12:
        /*0004*/ 	.word	0x00000082


	//----- nvinfo : EIATTR_KPARAM_INFO
	.align		4
.L_13:
        /*0008*/ 	.byte	0x04, 0x17
        /*000a*/ 	.short	(.L_15 - .L_14)
.L_14:
        /*000c*/ 	.word	0x00000000
        /*0010*/ 	.short	0x0005
        /*0012*/ 	.short	0x0020
        /*0014*/ 	.byte	0x00, 0xf5, 0x21, 0x00


	//----- nvinfo : EIATTR_KPARAM_INFO
	.align		4
.L_15:
        /*0018*/ 	.byte	0x04, 0x17
        /*001a*/ 	.short	(.L_17 - .L_16)
.L_16:
        /*001c*/ 	.word	0x00000000
        /*0020*/ 	.short	0x0004
        /*0022*/ 	.short	0x0018
        /*0024*/ 	.byte	0x00, 0xf5, 0x21, 0x00


	//----- nvinfo : EIATTR_KPARAM_INFO
	.align		4
.L_17:
        /*0028*/ 	.byte	0x04, 0x17
        /*002a*/ 	.short	(.L_19 - .L_18)
.L_18:
        /*002c*/ 	.word	0x00000000
        /*0030*/ 	.short	0x0003
        /*0032*/ 	.short	0x0010
        /*0034*/ 	.byte	0x00, 0xf5, 0x21, 0x00


	//----- nvinfo : EIATTR_KPARAM_INFO
	.align		4
.L_19:
        /*0038*/ 	.byte	0x04, 0x17
        /*003a*/ 	.short	(.L_21 - .L_20)
.L_20:
        /*003c*/ 	.word	0x00000000
        /*0040*/ 	.short	0x0002
        /*0042*/ 	.short	0x0008
        /*0044*/ 	.byte	0x00, 0xf0, 0x11, 0x00


	//----- nvinfo : EIATTR_KPARAM_INFO
	.align		4
.L_21:
        /*0048*/ 	.byte	0x04, 0x17
        /*004a*/ 	.short	(.L_23 - .L_22)
.L_22:
        /*004c*/ 	.word	0x00000000
        /*0050*/ 	.short	0x0001
        /*0052*/ 	.short	0x0004
        /*0054*/ 	.byte	0x00, 0xf0, 0x11, 0x00


	//----- nvinfo : EIATTR_KPARAM_INFO
	.align		4
.L_23:
        /*0058*/ 	.byte	0x04, 0x17
        /*005a*/ 	.short	(.L_25 - .L_24)
.L_24:
        /*005c*/ 	.word	0x00000000
        /*0060*/ 	.short	0x0000
        /*0062*/ 	.short	0x0000
        /*0064*/ 	.byte	0x00, 0xf0, 0x11, 0x00


	//----- nvinfo : EIATTR_SPARSE_MMA_MASK
	.align		4
.L_25:
        /*0068*/ 	.byte	0x03, 0x50
        /*006a*/ 	.short	0x0000


	//----- nvinfo : EIATTR_MAXREG_COUNT
	.align		4
        /*006c*/ 	.byte	0x03, 0x1b
        /*006e*/ 	.short	0x00ff


	//----- nvinfo : EIATTR_NUM_BARRIERS
	.align		4
        /*0070*/ 	.byte	0x02, 0x4c
        /*0072*/ 	.byte	0x01
	.zero		1


	//----- nvinfo : EIATTR_MERCURY_ISA_VERSION
	.align		4
        /*0074*/ 	.byte	0x03, 0x5f
        /*0076*/ 	.short	0x0101


	//----- nvinfo : EIATTR_VRC_CTA_INIT_COUNT
	.align		4
        /*0078*/ 	.byte	0x02, 0x4a
	.zero		1
	.zero		1


	//----- nvinfo : EIATTR_EXIT_INSTR_OFFSETS
	.align		4
        /*007c*/ 	.byte	0x04, 0x1c
        /*007e*/ 	.short	(.L_27 - .L_26)


	//   ....[0]....
.L_26:
        /*0080*/ 	.word	0x00000050


	//   ....[1]....
        /*0084*/ 	.word	0x00000ae0


	//----- nvinfo : EIATTR_CBANK_PARAM_SIZE
	.align		4
.L_27:
        /*0088*/ 	.byte	0x03, 0x19
        /*008a*/ 	.short	0x0028


	//----- nvinfo : EIATTR_PARAM_CBANK
	.align		4
        /*008c*/ 	.byte	0x04, 0x0a
        /*008e*/ 	.short	(.L_29 - .L_28)
	.align		4
.L_28:
        /*0090*/ 	.word	index@(.nv.constant0._Z10tiledsgemmiiiPKfS0_Pf)
        /*0094*/ 	.short	0x0380
        /*0096*/ 	.short	0x0028


	//----- nvinfo : EIATTR_SW_WAR
	.align		4
.L_29:
        /*0098*/ 	.byte	0x04, 0x36
        /*009a*/ 	.short	(.L_31 - .L_30)
.L_30:
        /*009c*/ 	.word	0x00000008
.L_31:


//--------------------- .nv.info._Z10basicsgemmiiiPKfS0_Pf --------------------------
	.section	.nv.info._Z10basicsgemmiiiPKfS0_Pf,"",@"SHT_CUDA_INFO"
	.sectionflags	@""
	.align	4


	//----- nvinfo : EIATTR_CUDA_API_VERSION
	.align		4
        /*0000*/ 	.byte	0x04, 0x37
        /*0002*/ 	.short	(.L_33 - .L_32)
.L_32:
        /*0004*/ 	.word	0x00000082


	//----- nvinfo : EIATTR_KPARAM_INFO
	.align		4
.L_33:
        /*0008*/ 	.byte	0x04, 0x17
        /*000a*/ 	.short	(.L_35 - .L_34)
.L_34:
        /*000c*/ 	.word	0x00000000
        /*0010*/ 	.short	0x0005
        /*0012*/ 	.short	0x0020
        /*0014*/ 	.byte	0x00, 0xf5, 0x21, 0x00


	//----- nvinfo : EIATTR_KPARAM_INFO
	.align		4
.L_35:
        /*0018*/ 	.byte	0x04, 0x17
        /*001a*/ 	.short	(.L_37 - .L_36)
.L_36:
        /*001c*/ 	.word	0x00000000
        /*0020*/ 	.short	0x0004
        /*0022*/ 	.short	0x0018
        /*0024*/ 	.byte	0x00, 0xf5, 0x21, 0x00


	//----- nvinfo : EIATTR_KPARAM_INFO
	.align		4
.L_37:
        /*0028*/ 	.byte	0x04, 0x17
        /*002a*/ 	.short	(.L_39 - .L_38)
.L_38:
        /*002c*/ 	.word	0x00000000
        /*0030*/ 	.short	0x0003
        /*0032*/ 	.short	0x0010
        /*0034*/ 	.byte	0x00, 0xf5, 0x21, 0x00


	//----- nvinfo : EIATTR_KPARAM_INFO
	.align		4
.L_39:
        /*0038*/ 	.byte	0x04, 0x17
        /*003a*/ 	.short	(.L_41 - .L_40)
.L_40:
        /*003c*/ 	.word	0x00000000
        /*0040*/ 	.short	0x0002
        /*0042*/ 	.short	0x0008
        /*0044*/ 	.byte	0x00, 0xf0, 0x11, 0x00


	//----- nvinfo : EIATTR_KPARAM_INFO
	.align		4
.L_41:
        /*0048*/ 	.byte	0x04, 0x17
        /*004a*/ 	.short	(.L_43 - .L_42)
.L_42:
        /*004c*/ 	.word	0x00000000
        /*0050*/ 	.short	0x0001
        /*0052*/ 	.short	0x0004
        /*0054*/ 	.byte	0x00, 0xf0, 0x11, 0x00


	//----- nvinfo : EIATTR_KPARAM_INFO
	.align		4
.L_43:
        /*0058*/ 	.byte	0x04, 0x17
        /*005a*/ 	.short	(.L_45 - .L_44)
.L_44:
        /*005c*/ 	.word	0x00000000
        /*0060*/ 	.short	0x0000
        /*0062*/ 	.short	0x0000
        /*0064*/ 	.byte	0x00, 0xf0, 0x11, 0x00


	//----- nvinfo : EIATTR_SPARSE_MMA_MASK
	.align		4
.L_45:
        /*0068*/ 	.byte	0x03, 0x50
        /*006a*/ 	.short	0x0000


	//----- nvinfo : EIATTR_MAXREG_COUNT
	.align		4
        /*006c*/ 	.byte	0x03, 0x1b
        /*006e*/ 	.short	0x00ff


	//----- nvinfo : EIATTR_MERCURY_ISA_VERSION
	.align		4
        /*0070*/ 	.byte	0x03, 0x5f
        /*0072*/ 	.short	0x0101


	//----- nvinfo : EIATTR_VRC_CTA_INIT_COUNT
	.align		4
        /*0074*/ 	.byte	0x02, 0x4a
	.zero		1
	.zero		1


	//----- nvinfo : EIATTR_EXIT_INSTR_OFFSETS
	.align		4
        /*0078*/ 	.byte	0x04, 0x1c
        /*007a*/ 	.short	(.L_47 - .L_46)


	//   ....[0]....
.L_46:
        /*007c*/ 	.word	0x000000c0


	//   ....[1]....
        /*0080*/ 	.word	0x000008e0


	//----- nvinfo : EIATTR_CBANK_PARAM_SIZE
	.align		4
.L_47:
        /*0084*/ 	.byte	0x03, 0x19
        /*0086*/ 	.short	0x0028


	//----- nvinfo : EIATTR_PARAM_CBANK
	.align		4
        /*0088*/ 	.byte	0x04, 0x0a
        /*008a*/ 	.short	(.L_49 - .L_48)
	.align		4
.L_48:
        /*008c*/ 	.word	index@(.nv.constant0._Z10basicsgemmiiiPKfS0_Pf)
        /*0090*/ 	.short	0x0380
        /*0092*/ 	.short	0x0028


	//----- nvinfo : EIATTR_SW_WAR
	.align		4
.L_49:
        /*0094*/ 	.byte	0x04, 0x36
        /*0096*/ 	.short	(.L_51 - .L_50)
.L_50:
        /*0098*/ 	.word	0x00000008
.L_51:


//--------------------- .nv.callgraph             --------------------------
	.section	.nv.callgraph,"",@"SHT_CUDA_CALLGRAPH"
	.align	4
	.sectionentsize	8
	.align		4
        /*0000*/ 	.word	0x00000000
	.align		4
        /*0004*/ 	.word	0xffffffff
	.align		4
        /*0008*/ 	.word	0x00000000
	.align		4
        /*000c*/ 	.word	0xfffffffe
	.align		4
        /*0010*/ 	.word	0x00000000
	.align		4
        /*0014*/ 	.word	0xfffffffd
	.align		4
        /*0018*/ 	.word	0x00000000
	.align		4
        /*001c*/ 	.word	0xfffffffc


//--------------------- .text._Z10tiledsgemmiiiPKfS0_Pf --------------------------
	.section	.text._Z10tiledsgemmiiiPKfS0_Pf,"ax",@progbits
	.align	128
        .global         _Z10tiledsgemmiiiPKfS0_Pf
        .type           _Z10tiledsgemmiiiPKfS0_Pf,@function
        .size           _Z10tiledsgemmiiiPKfS0_Pf,(.L_x_12 - _Z10tiledsgemmiiiPKfS0_Pf)
        .other          _Z10tiledsgemmiiiPKfS0_Pf,@"STO_CUDA_ENTRY STV_DEFAULT"
_Z10tiledsgemmiiiPKfS0_Pf:
.text._Z10tiledsgemmiiiPKfS0_Pf:
[----:B------:R-:W-:Y:S08]  /*0000*/  LDC R1, c[0x0][0x37c] ;  /* 0x0000df00ff017b82 */ /* 0x000ff00000000800 */
[----:B------:R-:W0:Y:S08]  /*0010*/  LDC R0, c[0x0][0x360] ;  /* 0x0000d800ff007b82 */ /* 0x000e300000000800 */
[----:B------:R-:W0:Y:S02]  /*0020*/  LDC R9, c[0x0][0x388] ;  /* 0x0000e200ff097b82 */ /* 0x000e240000000800 */
[----:B0-----:R-:W-:-:S04]  /*0030*/  IADD3 R9, PT, PT, R0, -0x1, R9 ;  /* 0xffffffff00097810 */ /* 0x001fc80007ffe009 */
[----:B------:R-:W-:-:S13]  /*0040*/  ISETP.GT.U32.AND P0, PT, R0, R9, PT ;  /* 0x000000090000720c */ /* 0x000fda0003f04070 */
[----:B------:R-:W-:Y:S05]  /*0050*/  @P0 EXIT ;  /* 0x000000000000094d */ /* 0x000fea0003800000 */
[----:B------:R-:W0:Y:S01]  /*0060*/  I2F.U32.RP R4, R0 ;  /* 0x0000000000047306 */ /* 0x000e220000209000 */
[----:B------:R-:W1:Y:S01]  /*0070*/  S2R R7, SR_TID.X ;  /* 0x0000000000077919 */ /* 0x000e620000002100 */
[----:B------:R-:W1:Y:S01]  /*0080*/  S2UR UR4, SR_CTAID.X ;  /* 0x00000000000479c3 */ /* 0x000e620000002500 */
[----:B------:R-:W2:Y:S01]  /*0090*/  LDCU UR7, c[0x0][0x364] ;  /* 0x00006c80ff0777ac */ /* 0x000ea20008000800 */
[C---:B------:R-:W-:Y:S01]  /*00a0*/  ISETP.NE.U32.AND P1, PT, R0.reuse, RZ, PT ;  /* 0x000000ff0000720c */ /* 0x040fe20003f25070 */
[----:B------:R-:W-:Y:S01]  /*00b0*/  IMAD.MOV.U32 R17, RZ, RZ, RZ ;  /* 0x000000ffff117224 */ /* 0x000fe200078e00ff */
[----:B------:R-:W-:Y:S01]  /*00c0*/  LOP3.LUT R20, R0, 0x7, RZ, 0xc0, !PT ;  /* 0x0000000700147812 */ /* 0x000fe200078ec0ff */
[----:B------:R-:W3:Y:S01]  /*00d0*/  LDCU.64 UR10, c[0x0][0x380] ;  /* 0x00007000ff0a77ac */ /* 0x000ee20008000a00 */
[----:B------:R-:W4:Y:S01]  /*00e0*/  LDCU.64 UR8, c[0x0][0x358] ;  /* 0x00006b00ff0877ac */ /* 0x000f220008000a00 */
[----:B0-----:R-:W0:Y:S02]  /*00f0*/  MUFU.RCP R4, R4 ;  /* 0x0000000400047308 */ /* 0x001e240000001000 */
[----:B0-----:R-:W-:-:S06]  /*0100*/  VIADD R2, R4, 0xffffffe ;  /* 0x0ffffffe04027836 */ /* 0x001fcc0000000000 */
[----:B------:R0:W5:Y:S02]  /*0110*/  F2I.FTZ.U32.TRUNC.NTZ R3, R2 ;  /* 0x0000000200037305 */ /* 0x000164000021f000 */
[----:B0-----:R-:W-:Y:S02]  /*0120*/  HFMA2 R2, -RZ, RZ, 0, 0 ;  /* 0x00000000ff027431 */ /* 0x001fe400000001ff */
[----:B-----5:R-:W-:-:S04]  /*0130*/  IMAD.MOV R5, RZ, RZ, -R3 ;  /* 0x000000ffff057224 */ /* 0x020fc800078e0a03 */
[----:B------:R-:W-:-:S04]  /*0140*/  IMAD R5, R5, R0, RZ ;  /* 0x0000000005057224 */ /* 0x000fc800078e02ff */
[----:B------:R-:W-:Y:S02]  /*0150*/  IMAD.HI.U32 R6, R3, R5, R2 ;  /* 0x0000000503067227 */ /* 0x000fe400078e0002 */
[----:B------:R-:W0:Y:S04]  /*0160*/  S2R R5, SR_TID.Y ;  /* 0x0000000000057919 */ /* 0x000e280000002200 */
[----:B------:R-:W-:Y:S02]  /*0170*/  IMAD.HI.U32 R10, R6, R9, RZ ;  /* 0x00000009060a7227 */ /* 0x000fe400078e00ff */
[----:B------:R-:W2:Y:S02]  /*0180*/  S2R R6, SR_CTAID.Y ;  /* 0x0000000000067919 */ /* 0x000ea40000002600 */
[----:B------:R-:W-:-:S04]  /*0190*/  IMAD.MOV R3, RZ, RZ, -R10 ;  /* 0x000000ffff037224 */ /* 0x000fc800078e0a0a */
[----:B------:R-:W-:Y:S02]  /*01a0*/  IMAD R9, R0, R3, R9 ;  /* 0x0000000300097224 */ /* 0x000fe400078e0209 */
[----:B------:R-:W5:Y:S03]  /*01b0*/  LDC.64 R2, c[0x0][0x3a0] ;  /* 0x0000e800ff027b82 */ /* 0x000f660000000a00 */
[----:B------:R-:W-:-:S13]  /*01c0*/  ISETP.GE.U32.AND P0, PT, R9, R0, PT ;  /* 0x000000000900720c */ /* 0x000fda0003f06070 */
[-C--:B------:R-:W-:Y:S01]  /*01d0*/  @P0 IADD3 R9, PT, PT, R9, -R0.reuse, RZ ;  /* 0x8000000009090210 */ /* 0x080fe20007ffe0ff */
[----:B------:R-:W-:Y:S02]  /*01e0*/  @P0 VIADD R10, R10, 0x1 ;  /* 0x000000010a0a0836 */ /* 0x000fe40000000000 */
[C---:B0-----:R-:W-:Y:S01]  /*01f0*/  IMAD R8, R0.reuse, R5, RZ ;  /* 0x0000000500087224 */ /* 0x041fe200078e02ff */
[----:B------:R-:W-:Y:S01]  /*0200*/  ISETP.GE.U32.AND P2, PT, R9, R0, PT ;  /* 0x000000000900720c */ /* 0x000fe20003f46070 */
[----:B-1----:R-:W-:Y:S02]  /*0210*/  IMAD R9, R0, UR4, R7 ;  /* 0x0000000400097c24 */ /* 0x002fe4000f8e0207 */
[----:B--2---:R-:W-:Y:S01]  /*0220*/  IMAD R4, R6, UR7, R5 ;  /* 0x0000000706047c24 */ /* 0x004fe2000f8e0205 */
[----:B------:R-:W-:Y:S02]  /*0230*/  MOV R6, RZ ;  /* 0x000000ff00067202 */ /* 0x000fe40000000f00 */
[----:B---3--:R-:W-:Y:S01]  /*0240*/  ISETP.GE.AND P0, PT, R9, UR11, PT ;  /* 0x0000000b09007c0c */ /* 0x008fe2000bf06270 */
[----:B------:R-:W-:-:S03]  /*0250*/  IMAD R11, R4, UR11, R9 ;  /* 0x0000000b040b7c24 */ /* 0x000fc6000f8e0209 */
[----:B------:R-:W-:Y:S01]  /*0260*/  ISETP.LT.AND P0, PT, R4, UR10, !P0 ;  /* 0x0000000a04007c0c */ /* 0x000fe2000c701270 */
[----:B-----5:R-:W-:Y:S02]  /*0270*/  IMAD.WIDE R2, R11, 0x4, R2 ;  /* 0x000000040b027825 */ /* 0x020fe400078e0202 */
[----:B------:R-:W-:Y:S02]  /*0280*/  @P2 IADD3 R10, PT, PT, R10, 0x1, RZ ;  /* 0x000000010a0a2810 */ /* 0x000fe40007ffe0ff */
[----:B------:R-:W-:-:S04]  /*0290*/  @!P1 LOP3.LUT R10, RZ, R0, RZ, 0x33, !PT ;  /* 0x00000000ff0a9212 */ /* 0x000fc800078e33ff */
[----:B----4-:R-:W-:-:S07]  /*02a0*/  VIMNMX.U32 R11, PT, PT, R10, 0x1, !PT ;  /* 0x000000010a0b7848 */ /* 0x010fce0007fe0000 */
.L_x_5:
[----:B0-----:R-:W0:Y:S01]  /*02b0*/  LDCU UR4, c[0x0][0x388] ;  /* 0x00007100ff0477ac */ /* 0x001e220008000800 */
[----:B------:R-:W-:Y:S01]  /*02c0*/  IMAD R19, R0, R6, R7 ;  /* 0x0000000600137224 */ /* 0x000fe200078e0207 */
[----:B------:R-:W-:Y:S01]  /*02d0*/  MOV R18, RZ ;  /* 0x000000ff00127202 */ /* 0x000fe20000000f00 */
[----:B------:R-:W-:Y:S01]  /*02e0*/  IMAD R10, R6, UR7, R5 ;  /* 0x00000007060a7c24 */ /* 0x000fe2000f8e0205 */
[----:B-1----:R-:W1:Y:S01]  /*02f0*/  LDCU UR5, c[0x0][0x380] ;  /* 0x00007000ff0577ac */ /* 0x002e620008000800 */
[----:B------:R-:W-:Y:S01]  /*0300*/  IMAD.MOV.U32 R16, RZ, RZ, RZ ;  /* 0x000000ffff107224 */ /* 0x000fe200078e00ff */
[----:B------:R-:W2:Y:S01]  /*0310*/  LDCU UR6, c[0x0][0x384] ;  /* 0x00007080ff0677ac */ /* 0x000ea20008000800 */
[----:B0-----:R-:W-:Y:S02]  /*0320*/  ISETP.GE.AND P1, PT, R19, UR4, PT ;  /* 0x0000000413007c0c */ /* 0x001fe4000bf26270 */
[----:B------:R-:W-:Y:S02]  /*0330*/  ISETP.GE.AND P2, PT, R10, UR4, PT ;  /* 0x000000040a007c0c */ /* 0x000fe4000bf46270 */
[----:B-1----:R-:W-:-:S02]  /*0340*/  ISETP.GE.OR P1, PT, R4, UR5, P1 ;  /* 0x0000000504007c0c */ /* 0x002fc40008f26670 */
[----:B--2---:R-:W-:-:S11]  /*0350*/  ISETP.GE.OR P2, PT, R9, UR6, P2 ;  /* 0x0000000609007c0c */ /* 0x004fd60009746670 */
[----:B------:R-:W0:Y:S01]  /*0360*/  @!P1 LDC.64 R12, c[0x0][0x390] ;  /* 0x0000e400ff0c9b82 */ /* 0x000e220000000a00 */
[----:B------:R-:W-:Y:S02]  /*0370*/  @!P1 IMAD R19, R4, UR4, R19 ;  /* 0x0000000404139c24 */ /* 0x000fe4000f8e0213 */
[----:B------:R-:W-:-:S05]  /*0380*/  @!P2 IMAD R21, R10, UR6, R9 ;  /* 0x000000060a15ac24 */ /* 0x000fca000f8e0209 */
[----:B------:R-:W1:Y:S01]  /*0390*/  @!P2 LDC.64 R14, c[0x0][0x398] ;  /* 0x0000e600ff0eab82 */ /* 0x000e620000000a00 */
[----:B0-----:R-:W-:-:S05]  /*03a0*/  @!P1 IMAD.WIDE.U32 R12, R19, 0x4, R12 ;  /* 0x00000004130c9825 */ /* 0x001fca00078e000c */
[----:B------:R-:W2:Y:S01]  /*03b0*/  @!P1 LDG.E R16, desc[UR8][R12.64] ;  /* 0x000000080c109981 */ /* 0x000ea2000c1e1900 */
[----:B-1----:R-:W-:-:S05]  /*03c0*/  @!P2 IMAD.WIDE.U32 R14, R21, 0x4, R14 ;  /* 0x00000004150ea825 */ /* 0x002fca00078e000e */
[----:B------:R-:W3:Y:S01]  /*03d0*/  @!P2 LDG.E R18, desc[UR8][R14.64] ;  /* 0x000000080e12a981 */ /* 0x000ee2000c1e1900 */
[----:B------:R-:W0:Y:S01]  /*03e0*/  S2UR UR6, SR_CgaCtaId ;  /* 0x00000000000679c3 */ /* 0x000e220000008800 */
[----:B------:R-:W-:Y:S02]  /*03f0*/  UMOV UR4, 0x400 ;  /* 0x0000040000047882 */ /* 0x000fe40000000000 */
[----:B------:R-:W-:Y:S01]  /*0400*/  UIADD3 UR5, UPT, UPT, UR4, 0x1000, URZ ;  /* 0x0000100004057890 */ /* 0x000fe2000fffe0ff */
[----:B------:R-:W-:Y:S01]  /*0410*/  IMAD.IADD R10, R8, 0x1, R7 ;  /* 0x00000001080a7824 */ /* 0x000fe200078e0207 */
[----:B------:R-:W-:Y:S02]  /*0420*/  ISETP.GE.U32.AND P2, PT, R0, 0x8, PT ;  /* 0x000000080000780c */ /* 0x000fe40003f46070 */
[----:B------:R-:W-:Y:S01]  /*0430*/  IADD3 R6, PT, PT, R6, 0x1, RZ ;  /* 0x0000000106067810 */ /* 0x000fe20007ffe0ff */
[----:B0-----:R-:W-:Y:S02]  /*0440*/  ULEA UR4, UR6, UR4, 0x18 ;  /* 0x0000000406047291 */ /* 0x001fe4000f8ec0ff */
[----:B------:R-:W-:-:S04]  /*0450*/  ULEA UR5, UR6, UR5, 0x18 ;  /* 0x0000000506057291 */ /* 0x000fc8000f8ec0ff */
[C---:B------:R-:W-:Y:S02]  /*0460*/  LEA R19, R10.reuse, UR4, 0x2 ;  /* 0x000000040a137c11 */ /* 0x040fe4000f8e10ff */
[----:B------:R-:W-:Y:S01]  /*0470*/  LEA R21, R10, UR5, 0x2 ;  /* 0x000000050a157c11 */ /* 0x000fe2000f8e10ff */
[----:B------:R-:W-:Y:S01]  /*0480*/  IMAD.MOV.U32 R10, RZ, RZ, RZ ;  /* 0x000000ffff0a7224 */ /* 0x000fe200078e00ff */
[----:B------:R-:W-:Y:S01]  /*0490*/  ISETP.NE.AND P1, PT, R6, R11, PT ;  /* 0x0000000b0600720c */ /* 0x000fe20003f25270 */
[----:B--2---:R0:W-:Y:S04]  /*04a0*/  STS [R19], R16 ;  /* 0x0000001013007388 */ /* 0x0041e80000000800 */
[----:B---3--:R0:W-:Y:S01]  /*04b0*/  STS [R21], R18 ;  /* 0x0000001215007388 */ /* 0x0081e20000000800 */
[----:B------:R-:W-:Y:S06]  /*04c0*/  BAR.SYNC.DEFER_BLOCKING 0x0 ;  /* 0x0000000000007b1d */ /* 0x000fec0000010000 */
[----:B------:R-:W-:Y:S05]  /*04d0*/  @!P2 BRA `(.L_x_0) ;  /* 0x0000000000a8a947 */ /* 0x000fea0003800000 */
[----:B------:R-:W-:Y:S02]  /*04e0*/  LOP3.LUT R14, R0, 0xfffffff8, RZ, 0xc0, !PT ;  /* 0xfffffff8000e7812 */ /* 0x000fe400078ec0ff */
[----:B------:R-:W-:Y:S02]  /*04f0*/  LEA R12, R8, UR4, 0x2 ;  /* 0x00000004080c7c11 */ /* 0x000fe4000f8e10ff */
[----:B------:R-:W-:Y:S01]  /*0500*/  LEA R13, R7, UR5, 0x2 ;  /* 0x00000005070d7c11 */ /* 0x000fe2000f8e10ff */
[----:B------:R-:W-:Y:S01]  /*0510*/  IMAD.MOV R14, RZ, RZ, -R14 ;  /* 0x000000ffff0e7224 */ /* 0x000fe200078e0a0e */
[----:B------:R-:W-:Y:S02]  /*0520*/  LOP3.LUT R10, R0, 0x7f8, RZ, 0xc0, !PT ;  /* 0x000007f8000a7812 */ /* 0x000fe400078ec0ff */
[----:B------:R-:W-:-:S07]  /*0530*/  IADD3 R12, PT, PT, R12, 0x10, RZ ;  /* 0x000000100c0c7810 */ /* 0x000fce0007ffe0ff */
.L_x_1:
[----:B0-----:R-:W-:Y:S01]  /*0540*/  LEA R21, R0, R13, 0x2 ;  /* 0x0000000d00157211 */ /* 0x001fe200078e10ff */
[----:B------:R-:W-:Y:S01]  /*0550*/  LDS R16, [R12+-0x10] ;  /* 0xfffff0000c107984 */ /* 0x000fe20000000800 */
[----:B------:R-:W-:-:S03]  /*0560*/  VIADD R14, R14, 0x8 ;  /* 0x000000080e0e7836 */ /* 0x000fc60000000000 */
[----:B------:R0:W1:Y:S01]  /*0570*/  LDS R15, [R13] ;  /* 0x000000000d0f7984 */ /* 0x0000620000000800 */
[----:B------:R-:W-:Y:S01]  /*0580*/  IMAD R25, R0, 0x4, R21 ;  /* 0x0000000400197824 */ /* 0x000fe200078e0215 */
[----:B------:R-:W-:Y:S02]  /*0590*/  ISETP.NE.AND P2, PT, R14, RZ, PT ;  /* 0x000000ff0e00720c */ /* 0x000fe40003f45270 */
[----:B------:R-:W-:Y:S02]  /*05a0*/  LDS R22, [R12+-0xc] ;  /* 0xfffff4000c167984 */ /* 0x000fe40000000800 */
[C---:B------:R-:W-:Y:S02]  /*05b0*/  LEA R27, R0.reuse, R25, 0x2 ;  /* 0x00000019001b7211 */ /* 0x040fe400078e10ff */
[----:B------:R-:W2:Y:S01]  /*05c0*/  LDS R21, [R21] ;  /* 0x0000000015157984 */ /* 0x000ea20000000800 */
[C---:B0-----:R-:W-:Y:S02]  /*05d0*/  LEA R13, R0.reuse, R13, 0x5 ;  /* 0x0000000d000d7211 */ /* 0x041fe400078e28ff */
[----:B------:R-:W-:Y:S01]  /*05e0*/  IMAD R29, R0, 0x4, R27 ;  /* 0x00000004001d7824 */ /* 0x000fe200078e021b */
[----:B------:R-:W-:Y:S04]  /*05f0*/  LDS R18, [R12+-0x8] ;  /* 0xfffff8000c127984 */ /* 0x000fe80000000800 */
[----:B------:R-:W0:Y:S04]  /*0600*/  LDS R19, [R25] ;  /* 0x0000000019137984 */ /* 0x000e280000000800 */
[----:B------:R-:W-:Y:S01]  /*0610*/  LDS R26, [R12+0x8] ;  /* 0x000008000c1a7984 */ /* 0x000fe20000000800 */
[----:B-1----:R-:W-:-:S03]  /*0620*/  FFMA R17, R16, R15, R17 ;  /* 0x0000000f10117223 */ /* 0x002fc60000000011 */
[----:B------:R-:W-:Y:S04]  /*0630*/  LDS R15, [R12+-0x4] ;  /* 0xfffffc000c0f7984 */ /* 0x000fe80000000800 */
[----:B------:R-:W1:Y:S01]  /*0640*/  LDS R16, [R27] ;  /* 0x000000001b107984 */ /* 0x000e620000000800 */
[----:B--2---:R-:W-:Y:S01]  /*0650*/  FFMA R23, R22, R21, R17 ;  /* 0x0000001516177223 */ /* 0x004fe20000000011 */
[----:B------:R-:W-:Y:S02]  /*0660*/  LEA R21, R0, R29, 0x2 ;  /* 0x0000001d00157211 */ /* 0x000fe400078e10ff */
[----:B------:R-:W-:Y:S04]  /*0670*/  LDS R17, [R12] ;  /* 0x000000000c117984 */ /* 0x000fe80000000800 */
[----:B------:R-:W2:Y:S01]  /*0680*/  LDS R22, [R29] ;  /* 0x000000001d167984 */ /* 0x000ea20000000800 */
[----:B0-----:R-:W-:Y:S01]  /*0690*/  FFMA R28, R18, R19, R23 ;  /* 0x00000013121c7223 */ /* 0x001fe20000000017 */
[----:B------:R-:W-:-:S02]  /*06a0*/  IMAD R23, R0, 0x4, R21 ;  /* 0x0000000400177824 */ /* 0x000fc400078e0215 */
[----:B------:R-:W-:Y:S04]  /*06b0*/  LDS R18, [R12+0x4] ;  /* 0x000004000c127984 */ /* 0x000fe80000000800 */
[----:B------:R-:W0:Y:S01]  /*06c0*/  LDS R21, [R21] ;  /* 0x0000000015157984 */ /* 0x000e220000000800 */
[----:B------:R-:W-:-:S03]  /*06d0*/  LEA R24, R0, R23, 0x2 ;  /* 0x0000001700187211 */ /* 0x000fc600078e10ff */
[----:B------:R-:W3:Y:S04]  /*06e0*/  LDS R23, [R23] ;  /* 0x0000000017177984 */ /* 0x000ee80000000800 */
[----:B------:R-:W-:Y:S04]  /*06f0*/  LDS R24, [R24] ;  /* 0x0000000018187984 */ /* 0x000fe80000000800 */
[----:B------:R4:W5:Y:S02]  /*0700*/  LDS R19, [R12+0xc] ;  /* 0x00000c000c137984 */ /* 0x0009640000000800 */
[----:B----4-:R-:W-:-:S02]  /*0710*/  VIADD R12, R12, 0x20 ;  /* 0x000000200c0c7836 */ /* 0x010fc40000000000 */
[----:B-1----:R-:W-:-:S04]  /*0720*/  FFMA R16, R15, R16, R28 ;  /* 0x000000100f107223 */ /* 0x002fc8000000001c */
[----:B--2---:R-:W-:-:S04]  /*0730*/  FFMA R17, R17, R22, R16 ;  /* 0x0000001611117223 */ /* 0x004fc80000000010 */
[----:B0-----:R-:W-:-:S04]  /*0740*/  FFMA R17, R18, R21, R17 ;  /* 0x0000001512117223 */ /* 0x001fc80000000011 */
[----:B---3--:R-:W-:-:S04]  /*0750*/  FFMA R26, R26, R23, R17 ;  /* 0x000000171a1a7223 */ /* 0x008fc80000000011 */
[----:B-----5:R-:W-:Y:S01]  /*0760*/  FFMA R17, R19, R24, R26 ;  /* 0x0000001813117223 */ /* 0x020fe2000000001a */
[----:B------:R-:W-:Y:S06]  /*0770*/  @P2 BRA `(.L_x_1) ;  /* 0xfffffffc00702947 */ /* 0x000fec000383ffff */
.L_x_0:
[----:B------:R-:W-:-:S13]  /*0780*/  ISETP.NE.AND P2, PT, R20, RZ, PT ;  /* 0x000000ff1400720c */ /* 0x000fda0003f45270 */
[----:B------:R-:W-:Y:S05]  /*0790*/  @!P2 BRA `(.L_x_2) ;  /* 0x0000000000c4a947 */ /* 0x000fea0003800000 */
[----:B------:R-:W-:Y:S02]  /*07a0*/  IADD3 R12, PT, PT, R20, -0x1, RZ ;  /* 0xffffffff140c7810 */ /* 0x000fe40007ffe0ff */
[----:B0-----:R-:W-:Y:S02]  /*07b0*/  LOP3.LUT P3, R16, R0, 0x3, RZ, 0xc0, !PT ;  /* 0x0000000300107812 */ /* 0x001fe4000786c0ff */
[----:B------:R-:W-:-:S13]  /*07c0*/  ISETP.GE.U32.AND P2, PT, R12, 0x3, PT ;  /* 0x000000030c00780c */ /* 0x000fda0003f46070 */
[----:B------:R-:W-:Y:S05]  /*07d0*/  @!P2 BRA `(.L_x_3) ;  /* 0x000000000050a947 */ /* 0x000fea0003800000 */
[----:B------:R-:W-:Y:S02]  /*07e0*/  IMAD R13, R10, R0, R7 ;  /* 0x000000000a0d7224 */ /* 0x000fe400078e0207 */
[----:B------:R-:W-:Y:S02]  /*07f0*/  IMAD.IADD R12, R8, 0x1, R10 ;  /* 0x00000001080c7824 */ /* 0x000fe400078e020a */
[----:B------:R-:W-:Y:S01]  /*0800*/  VIADD R10, R10, 0x4 ;  /* 0x000000040a0a7836 */ /* 0x000fe20000000000 */
[----:B------:R-:W-:Y:S02]  /*0810*/  LEA R13, R13, UR5, 0x2 ;  /* 0x000000050d0d7c11 */ /* 0x000fe4000f8e10ff */
[----:B------:R-:W-:Y:S02]  /*0820*/  LEA R12, R12, UR4, 0x2 ;  /* 0x000000040c0c7c11 */ /* 0x000fe4000f8e10ff */
[C---:B------:R-:W-:Y:S01]  /*0830*/  LEA R21, R0.reuse, R13, 0x2 ;  /* 0x0000000d00157211 */ /* 0x040fe200078e10ff */
[----:B------:R-:W-:Y:S04]  /*0840*/  LDS R15, [R13] ;  /* 0x000000000d0f7984 */ /* 0x000fe80000000800 */
[----:B------:R-:W0:Y:S01]  /*0850*/  LDS R14, [R12] ;  /* 0x000000000c0e7984 */ /* 0x000e220000000800 */
[----:B------:R-:W-:-:S03]  /*0860*/  IMAD R25, R0, 0x4, R21 ;  /* 0x0000000400197824 */ /* 0x000fc600078e0215 */
[----:B------:R-:W-:Y:S02]  /*0870*/  LDS R19, [R12+0x4] ;  /* 0x000004000c137984 */ /* 0x000fe40000000800 */
[----:B------:R-:W-:Y:S02]  /*0880*/  LEA R18, R0, R25, 0x2 ;  /* 0x0000001900127211 */ /* 0x000fe400078e10ff */
[----:B------:R-:W1:Y:S04]  /*0890*/  LDS R21, [R21] ;  /* 0x0000000015157984 */ /* 0x000e680000000800 */
[----:B------:R-:W-:Y:S04]  /*08a0*/  LDS R23, [R12+0x8] ;  /* 0x000008000c177984 */ /* 0x000fe80000000800 */
[----:B------:R-:W2:Y:S04]  /*08b0*/  LDS R25, [R25] ;  /* 0x0000000019197984 */ /* 0x000ea80000000800 */
[----:B------:R-:W-:Y:S04]  /*08c0*/  LDS R27, [R12+0xc] ;  /* 0x00000c000c1b7984 */ /* 0x000fe80000000800 */
[----:B------:R-:W3:Y:S01]  /*08d0*/  LDS R18, [R18] ;  /* 0x0000000012127984 */ /* 0x000ee20000000800 */
[----:B0-----:R-:W-:-:S04]  /*08e0*/  FFMA R14, R14, R15, R17 ;  /* 0x0000000f0e0e7223 */ /* 0x001fc80000000011 */
[----:B-1----:R-:W-:-:S04]  /*08f0*/  FFMA R14, R19, R21, R14 ;  /* 0x00000015130e7223 */ /* 0x002fc8000000000e */
[----:B--2---:R-:W-:-:S04]  /*0900*/  FFMA R14, R23, R25, R14 ;  /* 0x00000019170e7223 */ /* 0x004fc8000000000e */
[----:B---3--:R-:W-:-:S07]  /*0910*/  FFMA R17, R27, R18, R14 ;  /* 0x000000121b117223 */ /* 0x008fce000000000e */
.L_x_3:
[----:B------:R-:W-:Y:S05]  /*0920*/  @!P3 BRA `(.L_x_2) ;  /* 0x000000000060b947 */ /* 0x000fea0003800000 */
[----:B------:R-:W-:Y:S02]  /*0930*/  ISETP.NE.AND P2, PT, R16, 0x1, PT ;  /* 0x000000011000780c */ /* 0x000fe40003f45270 */
[----:B------:R-:W-:-:S04]  /*0940*/  LOP3.LUT R12, R0, 0x1, RZ, 0xc0, !PT ;  /* 0x00000001000c7812 */ /* 0x000fc800078ec0ff */
[----:B------:R-:W-:-:S07]  /*0950*/  ISETP.NE.U32.AND P3, PT, R12, 0x1, PT ;  /* 0x000000010c00780c */ /* 0x000fce0003f65070 */
[----:B------:R-:W-:Y:S06]  /*0960*/  @!P2 BRA `(.L_x_4) ;  /* 0x000000000030a947 */ /* 0x000fec0003800000 */
[----:B------:R-:W-:Y:S01]  /*0970*/  IMAD R13, R10, R0, R7 ;  /* 0x000000000a0d7224 */ /* 0x000fe200078e0207 */
[----:B------:R-:W-:Y:S02]  /*0980*/  IADD3 R12, PT, PT, R8, R10, RZ ;  /* 0x0000000a080c7210 */ /* 0x000fe40007ffe0ff */
[----:B------:R-:W-:Y:S02]  /*0990*/  IADD3 R10, PT, PT, R10, 0x2, RZ ;  /* 0x000000020a0a7810 */ /* 0x000fe40007ffe0ff */
[----:B------:R-:W-:Y:S02]  /*09a0*/  LEA R13, R13, UR5, 0x2 ;  /* 0x000000050d0d7c11 */ /* 0x000fe4000f8e10ff */
[----:B------:R-:W-:-:S03]  /*09b0*/  LEA R12, R12, UR4, 0x2 ;  /* 0x000000040c0c7c11 */ /* 0x000fc6000f8e10ff */
[----:B------:R-:W-:Y:S01]  /*09c0*/  IMAD R16, R0, 0x4, R13 ;  /* 0x0000000400107824 */ /* 0x000fe200078e020d */
[----:B------:R-:W-:Y:S04]  /*09d0*/  LDS R15, [R13] ;  /* 0x000000000d0f7984 */ /* 0x000fe80000000800 */
[----:B------:R-:W0:Y:S04]  /*09e0*/  LDS R14, [R12] ;  /* 0x000000000c0e7984 */ /* 0x000e280000000800 */
[----:B------:R-:W-:Y:S04]  /*09f0*/  LDS R19, [R12+0x4] ;  /* 0x000004000c137984 */ /* 0x000fe80000000800 */
[----:B------:R-:W1:Y:S01]  /*0a00*/  LDS R16, [R16] ;  /* 0x0000000010107984 */ /* 0x000e620000000800 */
[----:B0-----:R-:W-:-:S04]  /*0a10*/  FFMA R14, R14, R15, R17 ;  /* 0x0000000f0e0e7223 */ /* 0x001fc80000000011 */
[----:B-1----:R-:W-:-:S07]  /*0a20*/  FFMA R17, R19, R16, R14 ;  /* 0x0000001013117223 */ /* 0x002fce000000000e */
.L_x_4:
[----:B------:R-:W-:Y:S05]  /*0a30*/  @P3 BRA `(.L_x_2) ;  /* 0x00000000001c3947 */ /* 0x000fea0003800000 */
[----:B------:R-:W-:Y:S02]  /*0a40*/  IMAD.IADD R12, R8, 0x1, R10 ;  /* 0x00000001080c7824 */ /* 0x000fe400078e020a */
[----:B------:R-:W-:-:S03]  /*0a50*/  IMAD R10, R0, R10, R7 ;  /* 0x0000000a000a7224 */ /* 0x000fc600078e0207 */
[----:B------:R-:W-:Y:S02]  /*0a60*/  LEA R12, R12, UR4, 0x2 ;  /* 0x000000040c0c7c11 */ /* 0x000fe4000f8e10ff */
[----:B------:R-:W-:-:S04]  /*0a70*/  LEA R10, R10, UR5, 0x2 ;  /* 0x000000050a0a7c11 */ /* 0x000fc8000f8e10ff */
[----:B------:R-:W-:Y:S04]  /*0a80*/  LDS R12, [R12] ;  /* 0x000000000c0c7984 */ /* 0x000fe80000000800 */
[----:B------:R-:W0:Y:S02]  /*0a90*/  LDS R10, [R10] ;  /* 0x000000000a0a7984 */ /* 0x000e240000000800 */
[----:B0-----:R-:W-:-:S07]  /*0aa0*/  FFMA R17, R12, R10, R17 ;  /* 0x0000000a0c117223 */ /* 0x001fce0000000011 */
.L_x_2:
[----:B------:R-:W-:Y:S06]  /*0ab0*/  BAR.SYNC.DEFER_BLOCKING 0x0 ;  /* 0x0000000000007b1d */ /* 0x000fec0000010000 */
[----:B------:R1:W-:Y:S01]  /*0ac0*/  @P0 STG.E desc[UR8][R2.64], R17 ;  /* 0x0000001102000986 */ /* 0x0003e2000c101908 */
[----:B------:R-:W-:Y:S05]  /*0ad0*/  @P1 BRA `(.L_x_5) ;  /* 0xfffffff400f41947 */ /* 0x000fea000383ffff */
[----:B------:R-:W-:Y:S05]  /*0ae0*/  EXIT ;  /* 0x000000000000794d */ /* 0x000fea0003800000 */
.L_x_6:
[----:B------:R-:W-:-:S00]  /*0af0*/  BRA `(.L_x_6) ;  /* 0xfffffffc00fc7947 */ /* 0x000fc0000383ffff */
[----:B------:R-:W-:-:S00]  /*0b00*/  NOP ;  /* 0x0000000000007918 */ /* 0x000fc00000000000 */
[----:B------:R-:W-:-:S00]  /*0b10*/  NOP ;  /* 0x0000000000007918 */ /* 0x000fc00000000000 */
[----:B------:R-:W-:-:S00]  /*0b20*/  NOP ;  /* 0x0000000000007918 */ /* 0x000fc00000000000 */
[----:B------:R-:W-:-:S00]  /*0b30*/  NOP ;  /* 0x0000000000007918 */ /* 0x000fc00000000000 */
[----:B------:R-:W-:-:S00]  /*0b40*/  NOP ;  /* 0x0000000000007918 */ /* 0x000fc00000000000 */
[----:B------:R-:W-:-:S00]  /*0b50*/  NOP ;  /* 0x0000000000007918 */ /* 0x000fc00000000000 */
[----:B------:R-:W-:-:S00]  /*0b60*/  NOP ;  /* 0x0000000000007918 */ /* 0x000fc00000000000 */
[----:B------:R-:W-:-:S00]  /*0b70*/  NOP ;  /* 0x0000000000007918 */ /* 0x000fc00000000000 */
.L_x_12:


//--------------------- .text._Z10basicsgemmiiiPKfS0_Pf --------------------------
	.section	.text._Z10basicsgemmiiiPKfS0_Pf,"ax",@progbits
	.align	128
        .global         _Z10basicsgemmiiiPKfS0_Pf
        .type           _Z10basicsgemmiiiPKfS0_Pf,@function
        .size           _Z10basicsgemmiiiPKfS0_Pf,(.L_x_13 - _Z10basicsgemmiiiPKfS0_Pf)
        .other          _Z10basicsgemmiiiPKfS0_Pf,@"STO_CUDA_ENTRY STV_DEFAULT"
_Z10basicsgemmiiiPKfS0_Pf:
.text._Z10basicsgemmiiiPKfS0_Pf:
[----:B------:R-:W-:Y:S01]  /*0000*/  LDC R1, c[0x0][0x37c] ;  /* 0x0000df00ff017b82 */ /* 0x000fe20000000800 */
[----:B------:R-:W0:Y:S07]  /*0010*/  S2R R5, SR_TID.X ;  /* 0x0000000000057919 */ /* 0x000e2e0000002100 */
[----:B------:R-:W0:Y:S01]  /*0020*/  S2UR UR4, SR_CTAID.X ;  /* 0x00000000000479c3 */ /* 0x000e220000002500 */
[----:B------:R-:W1:Y:S07]  /*0030*/  S2R R4, SR_TID.Y ;  /* 0x0000000000047919 */ /* 0x000e6e0000002200 */
[----:B------:R-:W0:Y:S08]  /*0040*/  LDC R0, c[0x0][0x360] ;  /* 0x0000d800ff007b82 */ /* 0x000e300000000800 */
[----:B------:R-:W1:Y:S08]  /*0050*/  S2UR UR5, SR_CTAID.Y ;  /* 0x00000000000579c3 */ /* 0x000e700000002600 */
[----:B------:R-:W1:Y:S08]  /*0060*/  LDC R19, c[0x0][0x364] ;  /* 0x0000d900ff137b82 */ /* 0x000e700000000800 */
[----:B------:R-:W2:Y:S01]  /*0070*/  LDC.64 R2, c[0x0][0x380] ;  /* 0x0000e000ff027b82 */ /* 0x000ea20000000a00 */
[----:B0-----:R-:W-:-:S02]  /*0080*/  IMAD R0, R0, UR4, R5 ;  /* 0x0000000400007c24 */ /* 0x001fc4000f8e0205 */
[----:B-1----:R-:W-:-:S03]  /*0090*/  IMAD R19, R19, UR5, R4 ;  /* 0x0000000513137c24 */ /* 0x002fc6000f8e0204 */
[----:B--2---:R-:W-:-:S04]  /*00a0*/  ISETP.GE.AND P0, PT, R0, R3, PT ;  /* 0x000000030000720c */ /* 0x004fc80003f06270 */
[----:B------:R-:W-:-:S13]  /*00b0*/  ISETP.GE.OR P0, PT, R19, R2, P0 ;  /* 0x000000021300720c */ /* 0x000fda0000706670 */
[----:B------:R-:W-:Y:S05]  /*00c0*/  @P0 EXIT ;  /* 0x000000000000094d */ /* 0x000fea0003800000 */
[----:B------:R-:W0:Y:S01]  /*00d0*/  LDC R2, c[0x0][0x388] ;  /* 0x0000e200ff027b82 */ /* 0x000e220000000800 */
[----:B------:R-:W1:Y:S01]  /*00e0*/  LDCU.64 UR4, c[0x0][0x358] ;  /* 0x00006b00ff0477ac */ /* 0x000e620008000a00 */
[----:B------:R-:W-:Y:S01]  /*00f0*/  HFMA2 R24, -RZ, RZ, 0, 0 ;  /* 0x00000000ff187431 */ /* 0x000fe200000001ff */
[----:B0-----:R-:W-:-:S13]  /*0100*/  ISETP.GE.AND P0, PT, R2, 0x1, PT ;  /* 0x000000010200780c */ /* 0x001fda0003f06270 */
[----:B-1----:R-:W-:Y:S05]  /*0110*/  @!P0 BRA `(.L_x_7) ;  /* 0x0000000400e08947 */ /* 0x002fea0003800000 */
[C---:B------:R-:W-:Y:S01]  /*0120*/  ISETP.GE.U32.AND P1, PT, R2.reuse, 0x8, PT ;  /* 0x000000080200780c */ /* 0x040fe20003f26070 */
[----:B------:R-:W-:Y:S01]  /*0130*/  IMAD R20, R19, R2, RZ ;  /* 0x0000000213147224 */ /* 0x000fe200078e02ff */
[----:B------:R-:W-:Y:S02]  /*0140*/  LOP3.LUT R27, R2, 0x7, RZ, 0xc0, !PT ;  /* 0x00000007021b7812 */ /* 0x000fe400078ec0ff */
[----:B------:R-:W-:Y:S02]  /*0150*/  MOV R24, RZ ;  /* 0x000000ff00187202 */ /* 0x000fe40000000f00 */
[----:B------:R-:W-:Y:S02]  /*0160*/  ISETP.NE.AND P0, PT, R27, RZ, PT ;  /* 0x000000ff1b00720c */ /* 0x000fe40003f05270 */
[----:B------:R-:W-:-:S05]  /*0170*/  MOV R21, RZ ;  /* 0x000000ff00157202 */ /* 0x000fca0000000f00 */
[----:B------:R-:W-:Y:S06]  /*0180*/  @!P1 BRA `(.L_x_8) ;  /* 0x0000000000c49947 */ /* 0x000fec0003800000 */
[----:B------:R-:W0:Y:S01]  /*0190*/  LDC.64 R4, c[0x0][0x390] ;  /* 0x0000e400ff047b82 */ /* 0x000e220000000a00 */
[----:B------:R-:W-:Y:S02]  /*01a0*/  LOP3.LUT R21, R2, 0x7ffffff8, RZ, 0xc0, !PT ;  /* 0x7ffffff802157812 */ /* 0x000fe400078ec0ff */
[----:B------:R-:W-:Y:S02]  /*01b0*/  MOV R24, RZ ;  /* 0x000000ff00187202 */ /* 0x000fe40000000f00 */
[----:B------:R-:W-:Y:S02]  /*01c0*/  MOV R18, R0 ;  /* 0x0000000000127202 */ /* 0x000fe40000000f00 */
[----:B------:R-:W-:Y:S01]  /*01d0*/  IADD3 R22, PT, PT, -R21, RZ, RZ ;  /* 0x000000ff15167210 */ /* 0x000fe20007ffe1ff */
[----:B0-----:R-:W-:-:S03]  /*01e0*/  IMAD.WIDE.U32 R4, R20, 0x4, R4 ;  /* 0x0000000414047825 */ /* 0x001fc600078e0004 */
[----:B------:R-:W-:-:S04]  /*01f0*/  IADD3 R6, P1, PT, R4, 0x10, RZ ;  /* 0x0000001004067810 */ /* 0x000fc80007f3e0ff */
[----:B------:R-:W-:-:S09]  /*0200*/  IADD3.X R7, PT, PT, RZ, R5, RZ, P1, !PT ;  /* 0x00000005ff077210 */ /* 0x000fd20000ffe4ff */
.L_x_9:
[----:B------:R-:W0:Y:S01]  /*0210*/  LDC.64 R16, c[0x0][0x398] ;  /* 0x0000e600ff107b82 */ /* 0x000e220000000a00 */
[----:B------:R-:W-:Y:S02]  /*0220*/  MOV R4, R6 ;  /* 0x0000000600047202 */ /* 0x000fe40000000f00 */
[----:B------:R-:W-:-:S05]  /*0230*/  MOV R5, R7 ;  /* 0x0000000700057202 */ /* 0x000fca0000000f00 */
[----:B------:R-:W2:Y:S04]  /*0240*/  LDG.E R25, desc[UR4][R4.64+-0x10] ;  /* 0xfffff00404197981 */ /* 0x000ea8000c1e1900 */
[----:B------:R-:W3:Y:S04]  /*0250*/  LDG.E R23, desc[UR4][R4.64+-0xc] ;  /* 0xfffff40404177981 */ /* 0x000ee8000c1e1900 */
[----:B------:R-:W4:Y:S04]  /*0260*/  LDG.E R29, desc[UR4][R4.64+-0x8] ;  /* 0xfffff804041d7981 */ /* 0x000f28000c1e1900 */
[----:B------:R-:W5:Y:S01]  /*0270*/  LDG.E R28, desc[UR4][R4.64+-0x4] ;  /* 0xfffffc04041c7981 */ /* 0x000f62000c1e1900 */
[----:B0-----:R-:W-:-:S05]  /*0280*/  IMAD.WIDE R16, R18, 0x4, R16 ;  /* 0x0000000412107825 */ /* 0x001fca00078e0210 */
[----:B------:R0:W2:Y:S01]  /*0290*/  LDG.E R26, desc[UR4][R16.64] ;  /* 0x00000004101a7981 */ /* 0x0000a2000c1e1900 */
[----:B------:R-:W-:-:S04]  /*02a0*/  IMAD.WIDE R14, R3, 0x4, R16 ;  /* 0x00000004030e7825 */ /* 0x000fc800078e0210 */
[C---:B------:R-:W-:Y:S02]  /*02b0*/  IMAD.WIDE R6, R3.reuse, 0x4, R14 ;  /* 0x0000000403067825 */ /* 0x040fe400078e020e */
[----:B------:R-:W3:Y:S02]  /*02c0*/  LDG.E R14, desc[UR4][R14.64] ;  /* 0x000000040e0e7981 */ /* 0x000ee4000c1e1900 */
[C---:B------:R-:W-:Y:S02]  /*02d0*/  IMAD.WIDE R10, R3.reuse, 0x4, R6 ;  /* 0x00000004030a7825 */ /* 0x040fe400078e0206 */
[----:B------:R-:W4:Y:S02]  /*02e0*/  LDG.E R6, desc[UR4][R6.64] ;  /* 0x0000000406067981 */ /* 0x000f24000c1e1900 */
[C---:B------:R-:W-:Y:S02]  /*02f0*/  IMAD.WIDE R8, R3.reuse, 0x4, R10 ;  /* 0x0000000403087825 */ /* 0x040fe400078e020a */
[----:B------:R-:W5:Y:S02]  /*0300*/  LDG.E R10, desc[UR4][R10.64] ;  /* 0x000000040a0a7981 */ /* 0x000f64000c1e1900 */
[----:B------:R-:W-:-:S02]  /*0310*/  IMAD.WIDE R12, R3, 0x4, R8 ;  /* 0x00000004030c7825 */ /* 0x000fc400078e0208 */
[----:B------:R-:W5:Y:S04]  /*0320*/  LDG.E R7, desc[UR4][R4.64] ;  /* 0x0000000404077981 */ /* 0x000f68000c1e1900 */
[----:B------:R-:W5:Y:S01]  /*0330*/  LDG.E R8, desc[UR4][R8.64] ;  /* 0x0000000408087981 */ /* 0x000f62000c1e1900 */
[----:B0-----:R-:W-:-:S03]  /*0340*/  IMAD.WIDE R16, R3, 0x4, R12 ;  /* 0x0000000403107825 */ /* 0x001fc600078e020c */
[----:B------:R-:W5:Y:S04]  /*0350*/  LDG.E R12, desc[UR4][R12.64] ;  /* 0x000000040c0c7981 */ /* 0x000f68000c1e1900 */
[----:B------:R-:W5:Y:S04]  /*0360*/  LDG.E R15, desc[UR4][R16.64] ;  /* 0x00000004100f7981 */ /* 0x000f68000c1e1900 */
[----:B------:R-:W5:Y:S04]  /*0370*/  LDG.E R9, desc[UR4][R4.64+0x4] ;  /* 0x0000040404097981 */ /* 0x000f68000c1e1900 */
[----:B------:R-:W5:Y:S01]  /*0380*/  LDG.E R11, desc[UR4][R4.64+0xc] ;  /* 0x00000c04040b7981 */ /* 0x000f62000c1e1900 */
[----:B--2---:R-:W-:Y:S01]  /*0390*/  FFMA R26, R25, R26, R24 ;  /* 0x0000001a191a7223 */ /* 0x004fe20000000018 */
[----:B------:R-:W-:-:S02]  /*03a0*/  IMAD.WIDE R24, R3, 0x4, R16 ;  /* 0x0000000403187825 */ /* 0x000fc400078e0210 */
[----:B------:R-:W2:Y:S04]  /*03b0*/  LDG.E R16, desc[UR4][R4.64+0x8] ;  /* 0x0000080404107981 */ /* 0x000ea8000c1e1900 */
[----:B------:R-:W2:Y:S01]  /*03c0*/  LDG.E R24, desc[UR4][R24.64] ;  /* 0x0000000418187981 */ /* 0x000ea2000c1e1900 */
[----:B---3--:R-:W-:Y:S01]  /*03d0*/  FFMA R14, R23, R14, R26 ;  /* 0x0000000e170e7223 */ /* 0x008fe2000000001a */
[----:B------:R-:W-:-:S03]  /*03e0*/  IADD3 R22, PT, PT, R22, 0x8, RZ ;  /* 0x0000000816167810 */ /* 0x000fc60007ffe0ff */
[----:B----4-:R-:W-:Y:S01]  /*03f0*/  FFMA R29, R29, R6, R14 ;  /* 0x000000061d1d7223 */ /* 0x010fe2000000000e */
[----:B------:R-:W-:-:S03]  /*0400*/  ISETP.NE.AND P1, PT, R22, RZ, PT ;  /* 0x000000ff1600720c */ /* 0x000fc60003f25270 */
[----:B-----5:R-:W-:Y:S01]  /*0410*/  FFMA R10, R28, R10, R29 ;  /* 0x0000000a1c0a7223 */ /* 0x020fe2000000001d */
[----:B------:R-:W-:-:S03]  /*0420*/  IADD3 R6, P2, PT, R4, 0x20, RZ ;  /* 0x0000002004067810 */ /* 0x000fc60007f5e0ff */
[----:B------:R-:W-:Y:S01]  /*0430*/  FFMA R8, R7, R8, R10 ;  /* 0x0000000807087223 */ /* 0x000fe2000000000a */
[----:B------:R-:W-:Y:S02]  /*0440*/  IADD3.X R7, PT, PT, RZ, R5, RZ, P2, !PT ;  /* 0x00000005ff077210 */ /* 0x000fe400017fe4ff */
[----:B------:R-:W-:Y:S01]  /*0450*/  LEA R18, R3, R18, 0x3 ;  /* 0x0000001203127211 */ /* 0x000fe200078e18ff */
[----:B------:R-:W-:-:S04]  /*0460*/  FFMA R9, R9, R12, R8 ;  /* 0x0000000c09097223 */ /* 0x000fc80000000008 */
[----:B--2---:R-:W-:-:S04]  /*0470*/  FFMA R16, R16, R15, R9 ;  /* 0x0000000f10107223 */ /* 0x004fc80000000009 */
[----:B------:R-:W-:Y:S01]  /*0480*/  FFMA R24, R11, R24, R16 ;  /* 0x000000180b187223 */ /* 0x000fe20000000010 */
[----:B------:R-:W-:Y:S06]  /*0490*/  @P1 BRA `(.L_x_9) ;  /* 0xfffffffc005c1947 */ /* 0x000fec000383ffff */
.L_x_8:
[----:B------:R-:W-:Y:S05]  /*04a0*/  @!P0 BRA `(.L_x_7) ;  /* 0x0000000000fc8947 */ /* 0x000fea0003800000 */
[----:B------:R-:W-:Y:S02]  /*04b0*/  ISETP.GE.U32.AND P1, PT, R27, 0x4, PT ;  /* 0x000000041b00780c */ /* 0x000fe40003f26070 */
[----:B------:R-:W-:-:S04]  /*04c0*/  LOP3.LUT R16, R2, 0x3, RZ, 0xc0, !PT ;  /* 0x0000000302107812 */ /* 0x000fc800078ec0ff */
[----:B------:R-:W-:-:S07]  /*04d0*/  ISETP.NE.AND P0, PT, R16, RZ, PT ;  /* 0x000000ff1000720c */ /* 0x000fce0003f05270 */
[----:B------:R-:W-:Y:S06]  /*04e0*/  @!P1 BRA `(.L_x_10) ;  /* 0x00000000006c9947 */ /* 0x000fec0003800000 */
[----:B------:R-:W0:Y:S01]  /*04f0*/  LDC.64 R6, c[0x0][0x398] ;  /* 0x0000e600ff067b82 */ /* 0x000e220000000a00 */
[----:B------:R-:W1:Y:S01]  /*0500*/  LDCU.64 UR6, c[0x0][0x390] ;  /* 0x00007200ff0677ac */ /* 0x000e620008000a00 */
[----:B------:R-:W-:Y:S01]  /*0510*/  IMAD R9, R21, R3, R0 ;  /* 0x0000000315097224 */ /* 0x000fe200078e0200 */
[CC--:B------:R-:W-:Y:S02]  /*0520*/  IADD3 R5, PT, PT, R20.reuse, R21.reuse, RZ ;  /* 0x0000001514057210 */ /* 0x0c0fe40007ffe0ff */
[----:B------:R-:W-:-:S03]  /*0530*/  IADD3 R10, P1, PT, R20, R21, RZ ;  /* 0x00000015140a7210 */ /* 0x000fc60007f3e0ff */
[----:B------:R-:W2:Y:S01]  /*0540*/  LDC.64 R14, c[0x0][0x390] ;  /* 0x0000e400ff0e7b82 */ /* 0x000ea20000000a00 */
[----:B0-----:R-:W-:-:S04]  /*0550*/  IMAD.WIDE R6, R9, 0x4, R6 ;  /* 0x0000000409067825 */ /* 0x001fc800078e0206 */
[----:B------:R-:W-:Y:S02]  /*0560*/  IMAD.WIDE R8, R3, 0x4, R6 ;  /* 0x0000000403087825 */ /* 0x000fe400078e0206 */
[----:B------:R-:W3:Y:S02]  /*0570*/  LDG.E R6, desc[UR4][R6.64] ;  /* 0x0000000406067981 */ /* 0x000ee4000c1e1900 */
[----:B--2---:R-:W-:Y:S01]  /*0580*/  IMAD.WIDE.U32 R14, R5, 0x4, R14 ;  /* 0x00000004050e7825 */ /* 0x004fe200078e000e */
[----:B------:R-:W-:Y:S02]  /*0590*/  IADD3.X R5, PT, PT, RZ, RZ, RZ, P1, !PT ;  /* 0x000000ffff057210 */ /* 0x000fe40000ffe4ff */
[----:B-1----:R-:W-:-:S03]  /*05a0*/  LEA R4, P1, R10, UR6, 0x2 ;  /* 0x000000060a047c11 */ /* 0x002fc6000f8210ff */
[----:B------:R-:W3:Y:S01]  /*05b0*/  LDG.E R15, desc[UR4][R14.64] ;  /* 0x000000040e0f7981 */ /* 0x000ee2000c1e1900 */
[----:B------:R-:W-:Y:S01]  /*05c0*/  LEA.HI.X R5, R10, UR7, R5, 0x2, P1 ;  /* 0x000000070a057c11 */ /* 0x000fe200088f1405 */
[C---:B------:R-:W-:Y:S02]  /*05d0*/  IMAD.WIDE R10, R3.reuse, 0x4, R8 ;  /* 0x00000004030a7825 */ /* 0x040fe400078e0208 */
[----:B------:R-:W2:Y:S04]  /*05e0*/  LDG.E R8, desc[UR4][R8.64] ;  /* 0x0000000408087981 */ /* 0x000ea8000c1e1900 */
[----:B------:R-:W2:Y:S01]  /*05f0*/  LDG.E R17, desc[UR4][R4.64+0x4] ;  /* 0x0000040404117981 */ /* 0x000ea2000c1e1900 */
[----:B------:R-:W-:-:S03]  /*0600*/  IMAD.WIDE R12, R3, 0x4, R10 ;  /* 0x00000004030c7825 */ /* 0x000fc600078e020a */
[----:B------:R-:W4:Y:S04]  /*0610*/  LDG.E R22, desc[UR4][R10.64] ;  /* 0x000000040a167981 */ /* 0x000f28000c1e1900 */
[----:B------:R-:W4:Y:S04]  /*0620*/  LDG.E R18, desc[UR4][R4.64+0x8] ;  /* 0x0000080404127981 */ /* 0x000f28000c1e1900 */
[----:B------:R-:W5:Y:S04]  /*0630*/  LDG.E R26, desc[UR4][R4.64+0xc] ;  /* 0x00000c04041a7981 */ /* 0x000f68000c1e1900 */
[----:B------:R-:W5:Y:S01]  /*0640*/  LDG.E R12, desc[UR4][R12.64] ;  /* 0x000000040c0c7981 */ /* 0x000f62000c1e1900 */
[----:B------:R-:W-:Y:S01]  /*0650*/  IADD3 R21, PT, PT, R21, 0x4, RZ ;  /* 0x0000000415157810 */ /* 0x000fe20007ffe0ff */
[----:B---3--:R-:W-:-:S04]  /*0660*/  FFMA R24, R15, R6, R24 ;  /* 0x000000060f187223 */ /* 0x008fc80000000018 */
[----:B--2---:R-:W-:-:S04]  /*0670*/  FFMA R17, R17, R8, R24 ;  /* 0x0000000811117223 */ /* 0x004fc80000000018 */
[----:B----4-:R-:W-:-:S04]  /*0680*/  FFMA R17, R18, R22, R17 ;  /* 0x0000001612117223 */ /* 0x010fc80000000011 */
[----:B-----5:R-:W-:-:S07]  /*0690*/  FFMA R24, R26, R12, R17 ;  /* 0x0000000c1a187223 */ /* 0x020fce0000000011 */
.L_x_10:
[----:B------:R-:W-:Y:S05]  /*06a0*/  @!P0 BRA `(.L_x_7) ;  /* 0x00000000007c8947 */ /* 0x000fea0003800000 */
[----:B------:R-:W-:Y:S01]  /*06b0*/  ISETP.NE.AND P1, PT, R16, 0x1, PT ;  /* 0x000000011000780c */ /* 0x000fe20003f25270 */
[----:B------:R-:W0:Y:S01]  /*06c0*/  LDC.64 R12, c[0x0][0x390] ;  /* 0x0000e400ff0c7b82 */ /* 0x000e220000000a00 */
[----:B------:R-:W-:-:S04]  /*06d0*/  LOP3.LUT R2, R2, 0x1, RZ, 0xc0, !PT ;  /* 0x0000000102027812 */ /* 0x000fc800078ec0ff */
[----:B------:R-:W-:-:S03]  /*06e0*/  ISETP.NE.U32.AND P0, PT, R2, 0x1, PT ;  /* 0x000000010200780c */ /* 0x000fc60003f05070 */
[----:B------:R-:W1:Y:S04]  /*06f0*/  LDC.64 R10, c[0x0][0x398] ;  /* 0x0000e600ff0a7b82 */ /* 0x000e680000000a00 */
[CC--:B------:R-:W-:Y:S02]  /*0700*/  @P1 IADD3 R15, PT, PT, R20.reuse, R21.reuse, RZ ;  /* 0x00000015140f1210 */ /* 0x0c0fe40007ffe0ff */
[----:B------:R-:W-:Y:S02]  /*0710*/  @P1 IADD3 R2, P2, PT, R20, R21, RZ ;  /* 0x0000001514021210 */ /* 0x000fe40007f5e0ff */
[----:B------:R-:W2:Y:S02]  /*0720*/  @P1 LDC.64 R4, c[0x0][0x390] ;  /* 0x0000e400ff041b82 */ /* 0x000ea40000000a00 */
[----:B------:R-:W-:-:S06]  /*0730*/  @P1 IADD3.X R14, PT, PT, RZ, RZ, RZ, P2, !PT ;  /* 0x000000ffff0e1210 */ /* 0x000fcc00017fe4ff */
[----:B------:R-:W3:Y:S01]  /*0740*/  LDC.64 R6, c[0x0][0x390] ;  /* 0x0000e400ff067b82 */ /* 0x000ee20000000a00 */
[----:B0-----:R-:W-:-:S04]  /*0750*/  @P1 IMAD.WIDE.U32 R12, R15, 0x4, R12 ;  /* 0x000000040f0c1825 */ /* 0x001fc800078e000c */
[C---:B------:R-:W-:Y:S01]  /*0760*/  @P1 IMAD R15, R21.reuse, R3, R0 ;  /* 0x00000003150f1224 */ /* 0x040fe200078e0200 */
[----:B------:R-:W-:Y:S01]  /*0770*/  @P1 IADD3 R21, PT, PT, R21, 0x2, RZ ;  /* 0x0000000215151810 */ /* 0x000fe20007ffe0ff */
[----:B------:R-:W4:Y:S01]  /*0780*/  @P1 LDG.E R13, desc[UR4][R12.64] ;  /* 0x000000040c0d1981 */ /* 0x000f22000c1e1900 */
[----:B------:R-:W0:Y:S01]  /*0790*/  LDC.64 R8, c[0x0][0x398] ;  /* 0x0000e600ff087b82 */ /* 0x000e220000000a00 */
[----:B-1----:R-:W-:Y:S01]  /*07a0*/  @P1 IMAD.WIDE R10, R15, 0x4, R10 ;  /* 0x000000040f0a1825 */ /* 0x002fe200078e020a */
[----:B------:R-:W-:Y:S02]  /*07b0*/  @!P0 IADD3 R17, PT, PT, R20, R21, RZ ;  /* 0x0000001514118210 */ /* 0x000fe40007ffe0ff */
[----:B--2---:R-:W-:Y:S01]  /*07c0*/  @P1 LEA R4, P2, R2, R4, 0x2 ;  /* 0x0000000402041211 */ /* 0x004fe200078410ff */
[----:B------:R-:W-:-:S03]  /*07d0*/  @!P0 IMAD R21, R21, R3, R0 ;  /* 0x0000000315158224 */ /* 0x000fc600078e0200 */
[----:B------:R-:W-:Y:S01]  /*07e0*/  @P1 LEA.HI.X R5, R2, R5, R14, 0x2, P2 ;  /* 0x0000000502051211 */ /* 0x000fe200010f140e */
[----:B------:R-:W-:Y:S01]  /*07f0*/  @P1 IMAD.WIDE R14, R3, 0x4, R10 ;  /* 0x00000004030e1825 */ /* 0x000fe200078e020a */
[----:B------:R-:W4:Y:S03]  /*0800*/  @P1 LDG.E R2, desc[UR4][R10.64] ;  /* 0x000000040a021981 */ /* 0x000f26000c1e1900 */
[----:B---3--:R-:W-:Y:S01]  /*0810*/  @!P0 IMAD.WIDE.U32 R6, R17, 0x4, R6 ;  /* 0x0000000411068825 */ /* 0x008fe200078e0006 */
[----:B------:R-:W2:Y:S04]  /*0820*/  @P1 LDG.E R5, desc[UR4][R4.64+0x4] ;  /* 0x0000040404051981 */ /* 0x000ea8000c1e1900 */
[----:B------:R-:W2:Y:S01]  /*0830*/  @P1 LDG.E R14, desc[UR4][R14.64] ;  /* 0x000000040e0e1981 */ /* 0x000ea2000c1e1900 */
[----:B0-----:R-:W-:-:S03]  /*0840*/  @!P0 IMAD.WIDE R8, R21, 0x4, R8 ;  /* 0x0000000415088825 */ /* 0x001fc600078e0208 */
[----:B------:R-:W3:Y:S04]  /*0850*/  @!P0 LDG.E R7, desc[UR4][R6.64] ;  /* 0x0000000406078981 */ /* 0x000ee8000c1e1900 */
[----:B------:R-:W3:Y:S01]  /*0860*/  @!P0 LDG.E R8, desc[UR4][R8.64] ;  /* 0x0000000408088981 */ /* 0x000ee2000c1e1900 */
[----:B----4-:R-:W-:-:S04]  /*0870*/  @P1 FFMA R2, R13, R2, R24 ;  /* 0x000000020d021223 */ /* 0x010fc80000000018 */
[----:B--2---:R-:W-:-:S04]  /*0880*/  @P1 FFMA R24, R5, R14, R2 ;  /* 0x0000000e05181223 */ /* 0x004fc80000000002 */
[----:B---3--:R-:W-:-:S07]  /*0890*/  @!P0 FFMA R24, R7, R8, R24 ;  /* 0x0000000807188223 */ /* 0x008fce0000000018 */
.L_x_7:
[----:B------:R-:W0:Y:S01]  /*08a0*/  LDC.64 R4, c[0x0][0x3a0] ;  /* 0x0000e800ff047b82 */ /* 0x000e220000000a00 */
[----:B------:R-:W-:-:S04]  /*08b0*/  IMAD R3, R19, R3, R0 ;  /* 0x0000000313037224 */ /* 0x000fc800078e0200 */
[----:B0-----:R-:W-:-:S05]  /*08c0*/  IMAD.WIDE R2, R3, 0x4, R4 ;  /* 0x0000000403027825 */ /* 0x001fca00078e0204 */
[----:B------:R-:W-:Y:S01]  /*08d0*/  STG.E desc[UR4][R2.64], R24 ;  /* 0x0000001802007986 */ /* 0x000fe2000c101904 */
[----:B------:R-:W-:Y:S05]  /*08e0*/  EXIT ;  /* 0x000000000000794d */ /* 0x000fea0003800000 */
.L_x_11:
        /* <DEDUP_REMOVED lines=9> */
.L_x_13:


//--------------------- .nv.shared._Z10tiledsgemmiiiPKfS0_Pf --------------------------
	.section	.nv.shared._Z10tiledsgemmiiiPKfS0_Pf,"aw",@nobits
	.sectionflags	@""
	.align	4
.nv.shared._Z10tiledsgemmiiiPKfS0_Pf:
	.zero		9216


//--------------------- .nv.shared.reserved.0     --------------------------
	.section	.nv.shared.reserved.0,"aw",@nobits
	.weak		__nv_reservedSMEM_offset_0_alias
	.size		__nv_reservedSMEM_offset_0_alias, 0, 64
	.other		__nv_reservedSMEM_offset_0_alias,@"STO_CUDA_RESERVED_SHARED STV_DEFAULT"
__nv_reservedSMEM_offset_0_alias:
	.zero		0
	.zero		64


//--------------------- .nv.constant0._Z10tiledsgemmiiiPKfS0_Pf --------------------------
	.section	.nv.constant0._Z10tiledsgemmiiiPKfS0_Pf,"a",@progbits
	.sectionflags	@""
	.align	4
.nv.constant0._Z10tiledsgemmiiiPKfS0_Pf:
	.zero		936


//--------------------- .nv.constant0._Z10basicsgemmiiiPKfS0_Pf --------------------------
	.section	.nv.constant0._Z10basicsgemmiiiPKfS0_Pf,"a",@progbits
	.sectionflags	@""
	.align	4
.nv.constant0._Z10basicsgemmiiiPKfS0_Pf:
	.zero		936


//--------------------- SYMBOLS --------------------------

	.type		.nv.reservedSmem.offset0,@object
	.size		.nv.reservedSmem.offset0,0x4
	.type		.nv.reservedSmem.cap,@object
	.size		.nv.reservedSmem.cap,0x4
